//
// Generated by NVIDIA NVVM Compiler
//
// Compiler Build ID: CL-36424714
// Cuda compilation tools, release 13.0, V13.0.88
// Based on NVVM 20.0.0
//

.version 9.0
.target sm_100
.address_size 64

	// .globl	_Z9qk_kernelPKfS0_Pfiiiif

.visible .entry _Z9qk_kernelPKfS0_Pfiiiif(
	.param .u64 .ptr .align 1 _Z9qk_kernelPKfS0_Pfiiiif_param_0,
	.param .u64 .ptr .align 1 _Z9qk_kernelPKfS0_Pfiiiif_param_1,
	.param .u64 .ptr .align 1 _Z9qk_kernelPKfS0_Pfiiiif_param_2,
	.param .u32 _Z9qk_kernelPKfS0_Pfiiiif_param_3,
	.param .u32 _Z9qk_kernelPKfS0_Pfiiiif_param_4,
	.param .u32 _Z9qk_kernelPKfS0_Pfiiiif_param_5,
	.param .u32 _Z9qk_kernelPKfS0_Pfiiiif_param_6,
	.param .f32 _Z9qk_kernelPKfS0_Pfiiiif_param_7
)
{
	.reg .pred 	%p<20>;
	.reg .b32 	%r<59>;
	.reg .b32 	%f<118>;
	.reg .b64 	%rd<27>;

	ld.param.u64 	%rd6, [_Z9qk_kernelPKfS0_Pfiiiif_param_0];
	ld.param.u64 	%rd7, [_Z9qk_kernelPKfS0_Pfiiiif_param_1];
	ld.param.u64 	%rd8, [_Z9qk_kernelPKfS0_Pfiiiif_param_2];
	ld.param.u32 	%r33, [_Z9qk_kernelPKfS0_Pfiiiif_param_3];
	ld.param.u32 	%r30, [_Z9qk_kernelPKfS0_Pfiiiif_param_4];
	ld.param.u32 	%r31, [_Z9qk_kernelPKfS0_Pfiiiif_param_5];
	ld.param.u32 	%r32, [_Z9qk_kernelPKfS0_Pfiiiif_param_6];
	ld.param.f32 	%f16, [_Z9qk_kernelPKfS0_Pfiiiif_param_7];
	cvta.to.global.u64 	%rd1, %rd7;
	cvta.to.global.u64 	%rd2, %rd6;
	cvta.to.global.u64 	%rd3, %rd8;
	mov.u32 	%r1, %ctaid.z;
	mov.u32 	%r2, %ctaid.y;
	mov.u32 	%r34, %ctaid.x;
	mov.u32 	%r35, %ntid.x;
	mov.u32 	%r36, %tid.x;
	mad.lo.s32 	%r3, %r34, %r35, %r36;
	mov.u32 	%r51, %tid.y;
	setp.ge.s32 	%p1, %r1, %r33;
	setp.ge.s32 	%p2, %r2, %r30;
	or.pred  	%p3, %p1, %p2;
	setp.ge.s32 	%p4, %r3, %r31;
	or.pred  	%p5, %p3, %p4;
	setp.ge.s32 	%p6, %r51, %r31;
	or.pred  	%p7, %p5, %p6;
	@%p7 bra 	$L__BB0_19;
	mad.lo.s32 	%r37, %r30, %r1, %r2;
	mul.lo.s32 	%r5, %r37, %r31;
	add.s32 	%r38, %r5, %r3;
	mul.lo.s32 	%r6, %r38, %r32;
	setp.gt.s32 	%p8, %r32, 0;
	mul.lo.s32 	%r7, %r38, %r31;
	mov.u32 	%r8, %ntid.y;
	@%p8 bra 	$L__BB0_4;
	mul.f32 	%f1, %f16, 0f00000000;
$L__BB0_3:
	add.s32 	%r39, %r51, %r7;
	mul.wide.s32 	%rd9, %r39, 4;
	add.s64 	%rd10, %rd3, %rd9;
	st.global.f32 	[%rd10], %f1;
	add.s32 	%r51, %r51, %r8;
	setp.lt.s32 	%p9, %r51, %r31;
	@%p9 bra 	$L__BB0_3;
	bra.uni 	$L__BB0_19;
$L__BB0_4:
	and.b32  	%r9, %r32, 15;
	and.b32  	%r10, %r32, 7;
	and.b32  	%r11, %r32, 2147483632;
	and.b32  	%r12, %r32, 3;
	neg.s32 	%r13, %r11;
$L__BB0_5:
	setp.lt.u32 	%p10, %r32, 16;
	add.s32 	%r41, %r51, %r5;
	mul.lo.s32 	%r15, %r41, %r32;
	mov.f32 	%f117, 0f00000000;
	mov.b32 	%r56, 0;
	@%p10 bra 	$L__BB0_8;
	mov.f32 	%f117, 0f00000000;
	mov.u32 	%r52, %r15;
	mov.u32 	%r53, %r6;
	mov.u32 	%r54, %r13;
$L__BB0_7:
	.pragma "nounroll";
	mul.wide.s32 	%rd11, %r53, 4;
	add.s64 	%rd12, %rd2, %rd11;
	mul.wide.s32 	%rd13, %r52, 4;
	add.s64 	%rd14, %rd1, %rd13;
	ld.global.f32 	%f20, [%rd12];
	ld.global.f32 	%f21, [%rd14];
	fma.rn.f32 	%f22, %f20, %f21, %f117;
	ld.global.f32 	%f23, [%rd12+4];
	ld.global.f32 	%f24, [%rd14+4];
	fma.rn.f32 	%f25, %f23, %f24, %f22;
	ld.global.f32 	%f26, [%rd12+8];
	ld.global.f32 	%f27, [%rd14+8];
	fma.rn.f32 	%f28, %f26, %f27, %f25;
	ld.global.f32 	%f29, [%rd12+12];
	ld.global.f32 	%f30, [%rd14+12];
	fma.rn.f32 	%f31, %f29, %f30, %f28;
	ld.global.f32 	%f32, [%rd12+16];
	ld.global.f32 	%f33, [%rd14+16];
	fma.rn.f32 	%f34, %f32, %f33, %f31;
	ld.global.f32 	%f35, [%rd12+20];
	ld.global.f32 	%f36, [%rd14+20];
	fma.rn.f32 	%f37, %f35, %f36, %f34;
	ld.global.f32 	%f38, [%rd12+24];
	ld.global.f32 	%f39, [%rd14+24];
	fma.rn.f32 	%f40, %f38, %f39, %f37;
	ld.global.f32 	%f41, [%rd12+28];
	ld.global.f32 	%f42, [%rd14+28];
	fma.rn.f32 	%f43, %f41, %f42, %f40;
	ld.global.f32 	%f44, [%rd12+32];
	ld.global.f32 	%f45, [%rd14+32];
	fma.rn.f32 	%f46, %f44, %f45, %f43;
	ld.global.f32 	%f47, [%rd12+36];
	ld.global.f32 	%f48, [%rd14+36];
	fma.rn.f32 	%f49, %f47, %f48, %f46;
	ld.global.f32 	%f50, [%rd12+40];
	ld.global.f32 	%f51, [%rd14+40];
	fma.rn.f32 	%f52, %f50, %f51, %f49;
	ld.global.f32 	%f53, [%rd12+44];
	ld.global.f32 	%f54, [%rd14+44];
	fma.rn.f32 	%f55, %f53, %f54, %f52;
	ld.global.f32 	%f56, [%rd12+48];
	ld.global.f32 	%f57, [%rd14+48];
	fma.rn.f32 	%f58, %f56, %f57, %f55;
	ld.global.f32 	%f59, [%rd12+52];
	ld.global.f32 	%f60, [%rd14+52];
	fma.rn.f32 	%f61, %f59, %f60, %f58;
	ld.global.f32 	%f62, [%rd12+56];
	ld.global.f32 	%f63, [%rd14+56];
	fma.rn.f32 	%f64, %f62, %f63, %f61;
	ld.global.f32 	%f65, [%rd12+60];
	ld.global.f32 	%f66, [%rd14+60];
	fma.rn.f32 	%f117, %f65, %f66, %f64;
	add.s32 	%r54, %r54, 16;
	add.s32 	%r53, %r53, 16;
	add.s32 	%r52, %r52, 16;
	setp.ne.s32 	%p11, %r54, 0;
	mov.u32 	%r56, %r11;
	@%p11 bra 	$L__BB0_7;
$L__BB0_8:
	setp.eq.s32 	%p12, %r9, 0;
	@%p12 bra 	$L__BB0_18;
	add.s32 	%r42, %r9, -1;
	setp.lt.u32 	%p13, %r42, 7;
	@%p13 bra 	$L__BB0_11;
	add.s32 	%r43, %r56, %r6;
	mul.wide.s32 	%rd15, %r43, 4;
	add.s64 	%rd16, %rd2, %rd15;
	ld.global.f32 	%f68, [%rd16];
	add.s32 	%r44, %r56, %r15;
	mul.wide.s32 	%rd17, %r44, 4;
	add.s64 	%rd18, %rd1, %rd17;
	ld.global.f32 	%f69, [%rd18];
	fma.rn.f32 	%f70, %f68, %f69, %f117;
	ld.global.f32 	%f71, [%rd16+4];
	ld.global.f32 	%f72, [%rd18+4];
	fma.rn.f32 	%f73, %f71, %f72, %f70;
	ld.global.f32 	%f74, [%rd16+8];
	ld.global.f32 	%f75, [%rd18+8];
	fma.rn.f32 	%f76, %f74, %f75, %f73;
	ld.global.f32 	%f77, [%rd16+12];
	ld.global.f32 	%f78, [%rd18+12];
	fma.rn.f32 	%f79, %f77, %f78, %f76;
	ld.global.f32 	%f80, [%rd16+16];
	ld.global.f32 	%f81, [%rd18+16];
	fma.rn.f32 	%f82, %f80, %f81, %f79;
	ld.global.f32 	%f83, [%rd16+20];
	ld.global.f32 	%f84, [%rd18+20];
	fma.rn.f32 	%f85, %f83, %f84, %f82;
	ld.global.f32 	%f86, [%rd16+24];
	ld.global.f32 	%f87, [%rd18+24];
	fma.rn.f32 	%f88, %f86, %f87, %f85;
	ld.global.f32 	%f89, [%rd16+28];
	ld.global.f32 	%f90, [%rd18+28];
	fma.rn.f32 	%f117, %f89, %f90, %f88;
	add.s32 	%r56, %r56, 8;
$L__BB0_11:
	setp.eq.s32 	%p14, %r10, 0;
	@%p14 bra 	$L__BB0_18;
	add.s32 	%r45, %r10, -1;
	setp.lt.u32 	%p15, %r45, 3;
	@%p15 bra 	$L__BB0_14;
	add.s32 	%r46, %r56, %r6;
	mul.wide.s32 	%rd19, %r46, 4;
	add.s64 	%rd20, %rd2, %rd19;
	ld.global.f32 	%f92, [%rd20];
	add.s32 	%r47, %r56, %r15;
	mul.wide.s32 	%rd21, %r47, 4;
	add.s64 	%rd22, %rd1, %rd21;
	ld.global.f32 	%f93, [%rd22];
	fma.rn.f32 	%f94, %f92, %f93, %f117;
	ld.global.f32 	%f95, [%rd20+4];
	ld.global.f32 	%f96, [%rd22+4];
	fma.rn.f32 	%f97, %f95, %f96, %f94;
	ld.global.f32 	%f98, [%rd20+8];
	ld.global.f32 	%f99, [%rd22+8];
	fma.rn.f32 	%f100, %f98, %f99, %f97;
	ld.global.f32 	%f101, [%rd20+12];
	ld.global.f32 	%f102, [%rd22+12];
	fma.rn.f32 	%f117, %f101, %f102, %f100;
	add.s32 	%r56, %r56, 4;
$L__BB0_14:
	setp.eq.s32 	%p16, %r12, 0;
	@%p16 bra 	$L__BB0_18;
	setp.eq.s32 	%p17, %r12, 1;
	add.s32 	%r48, %r56, %r6;
	mul.wide.s32 	%rd23, %r48, 4;
	add.s64 	%rd4, %rd2, %rd23;
	ld.global.f32 	%f103, [%rd4];
	add.s32 	%r49, %r56, %r15;
	mul.wide.s32 	%rd24, %r49, 4;
	add.s64 	%rd5, %rd1, %rd24;
	ld.global.f32 	%f104, [%rd5];
	fma.rn.f32 	%f117, %f103, %f104, %f117;
	@%p17 bra 	$L__BB0_18;
	setp.eq.s32 	%p18, %r12, 2;
	ld.global.f32 	%f105, [%rd4+4];
	ld.global.f32 	%f106, [%rd5+4];
	fma.rn.f32 	%f117, %f105, %f106, %f117;
	@%p18 bra 	$L__BB0_18;
	ld.global.f32 	%f107, [%rd4+8];
	ld.global.f32 	%f108, [%rd5+8];
	fma.rn.f32 	%f117, %f107, %f108, %f117;
$L__BB0_18:
	add.s32 	%r50, %r51, %r7;
	mul.f32 	%f109, %f16, %f117;
	mul.wide.s32 	%rd25, %r50, 4;
	add.s64 	%rd26, %rd3, %rd25;
	st.global.f32 	[%rd26], %f109;
	add.s32 	%r51, %r51, %r8;
	setp.lt.s32 	%p19, %r51, %r31;
	@%p19 bra 	$L__BB0_5;
$L__BB0_19:
	ret;

}
	// .globl	_Z14softmax_kernelPfPKbiiib
.visible .entry _Z14softmax_kernelPfPKbiiib(
	.param .u64 .ptr .align 1 _Z14softmax_kernelPfPKbiiib_param_0,
	.param .u64 .ptr .align 1 _Z14softmax_kernelPfPKbiiib_param_1,
	.param .u32 _Z14softmax_kernelPfPKbiiib_param_2,
	.param .u32 _Z14softmax_kernelPfPKbiiib_param_3,
	.param .u32 _Z14softmax_kernelPfPKbiiib_param_4,
	.param .u8 _Z14softmax_kernelPfPKbiiib_param_5
)
{
	.reg .pred 	%p<105>;
	.reg .b16 	%rs<12>;
	.reg .b32 	%r<194>;
	.reg .b32 	%f<319>;
	.reg .b64 	%rd<75>;

	ld.param.u64 	%rd36, [_Z14softmax_kernelPfPKbiiib_param_0];
	ld.param.u64 	%rd35, [_Z14softmax_kernelPfPKbiiib_param_1];
	ld.param.u32 	%r107, [_Z14softmax_kernelPfPKbiiib_param_2];
	ld.param.u32 	%r105, [_Z14softmax_kernelPfPKbiiib_param_3];
	ld.param.u32 	%r106, [_Z14softmax_kernelPfPKbiiib_param_4];
	ld.param.s8 	%rs1, [_Z14softmax_kernelPfPKbiiib_param_5];
	cvta.to.global.u64 	%rd1, %rd35;
	cvta.to.global.u64 	%rd2, %rd36;
	mov.u32 	%r1, %ctaid.z;
	mov.u32 	%r2, %ctaid.y;
	mov.u32 	%r108, %ctaid.x;
	mov.u32 	%r109, %ntid.x;
	mov.u32 	%r110, %tid.x;
	mad.lo.s32 	%r3, %r108, %r109, %r110;
	setp.ge.s32 	%p1, %r1, %r107;
	setp.ge.s32 	%p2, %r2, %r105;
	or.pred  	%p3, %p1, %p2;
	setp.ge.s32 	%p4, %r3, %r106;
	or.pred  	%p5, %p3, %p4;
	@%p5 bra 	$L__BB1_88;
	mad.lo.s32 	%r111, %r105, %r1, %r2;
	mad.lo.s32 	%r112, %r111, %r106, %r3;
	mul.lo.s32 	%r4, %r112, %r106;
	setp.lt.s32 	%p6, %r106, 1;
	mov.f32 	%f294, 0fFF7FFFFF;
	@%p6 bra 	$L__BB1_40;
	setp.ne.s64 	%p7, %rd35, 0;
	mul.lo.s32 	%r5, %r106, %r3;
	@%p7 bra 	$L__BB1_19;
	and.b32  	%r6, %r106, 3;
	setp.lt.u32 	%p32, %r106, 4;
	mov.f32 	%f294, 0fFF7FFFFF;
	mov.b32 	%r164, 0;
	@%p32 bra 	$L__BB1_14;
	and.b32  	%r164, %r106, 2147483644;
	mul.wide.s32 	%rd45, %r4, 4;
	add.s64 	%rd46, %rd45, %rd2;
	add.s64 	%rd69, %rd46, 12;
	add.s64 	%rd4, %rd2, 4;
	mov.f32 	%f294, 0fFF7FFFFF;
	mov.b32 	%r160, 0;
	mov.u32 	%r159, %r4;
$L__BB1_5:
	setp.ne.s16 	%p33, %rs1, 0;
	mul.wide.s32 	%rd47, %r159, 4;
	add.s64 	%rd6, %rd4, %rd47;
	setp.gt.s32 	%p34, %r160, %r3;
	and.pred  	%p35, %p33, %p34;
	@%p35 bra 	$L__BB1_7;
	ld.global.f32 	%f71, [%rd6+-4];
	max.f32 	%f294, %f294, %f71;
$L__BB1_7:
	setp.ne.s16 	%p36, %rs1, 0;
	setp.ge.s32 	%p37, %r160, %r3;
	and.pred  	%p38, %p36, %p37;
	@%p38 bra 	$L__BB1_9;
	ld.global.f32 	%f72, [%rd6];
	max.f32 	%f294, %f294, %f72;
$L__BB1_9:
	setp.ne.s16 	%p39, %rs1, 0;
	add.s32 	%r10, %r160, 2;
	setp.gt.s32 	%p40, %r10, %r3;
	and.pred  	%p41, %p39, %p40;
	@%p41 bra 	$L__BB1_11;
	ld.global.f32 	%f73, [%rd69+-4];
	max.f32 	%f294, %f294, %f73;
$L__BB1_11:
	setp.ne.s16 	%p42, %rs1, 0;
	add.s32 	%r11, %r10, 1;
	setp.gt.s32 	%p43, %r11, %r3;
	and.pred  	%p44, %p42, %p43;
	@%p44 bra 	$L__BB1_13;
	ld.global.f32 	%f74, [%rd69];
	max.f32 	%f294, %f294, %f74;
$L__BB1_13:
	add.s64 	%rd69, %rd69, 16;
	add.s32 	%r159, %r159, 4;
	add.s32 	%r160, %r11, 1;
	setp.ne.s32 	%p45, %r160, %r164;
	@%p45 bra 	$L__BB1_5;
$L__BB1_14:
	setp.eq.s32 	%p46, %r6, 0;
	@%p46 bra 	$L__BB1_40;
	add.s32 	%r163, %r164, %r4;
	neg.s32 	%r162, %r6;
$L__BB1_16:
	.pragma "nounroll";
	setp.ne.s16 	%p47, %rs1, 0;
	mul.wide.s32 	%rd48, %r163, 4;
	add.s64 	%rd8, %rd2, %rd48;
	setp.gt.s32 	%p48, %r164, %r3;
	and.pred  	%p49, %p47, %p48;
	@%p49 bra 	$L__BB1_18;
	ld.global.f32 	%f75, [%rd8];
	max.f32 	%f294, %f294, %f75;
$L__BB1_18:
	add.s32 	%r164, %r164, 1;
	add.s32 	%r163, %r163, 1;
	add.s32 	%r162, %r162, 1;
	setp.eq.s32 	%p50, %r162, 0;
	@%p50 bra 	$L__BB1_40;
	bra.uni 	$L__BB1_16;
$L__BB1_19:
	and.b32  	%r23, %r106, 3;
	setp.lt.u32 	%p8, %r106, 4;
	mov.f32 	%f294, 0fFF7FFFFF;
	mov.b32 	%r165, 0;
	@%p8 bra 	$L__BB1_34;
	and.b32  	%r165, %r106, 2147483644;
	mul.wide.s32 	%rd37, %r4, 4;
	add.s64 	%rd38, %rd37, %rd2;
	add.s64 	%rd72, %rd38, 12;
	cvt.s64.s32 	%rd39, %r5;
	add.s64 	%rd40, %rd39, %rd1;
	add.s64 	%rd71, %rd40, 3;
	mov.f32 	%f294, 0fFF7FFFFF;
	mov.b32 	%r178, 0;
	mov.u32 	%r176, %r5;
	mov.u32 	%r177, %r4;
$L__BB1_21:
	setp.ne.s16 	%p9, %rs1, 0;
	mul.wide.s32 	%rd41, %r177, 4;
	add.s64 	%rd22, %rd2, %rd41;
	cvt.s64.s32 	%rd42, %r176;
	add.s64 	%rd23, %rd1, %rd42;
	setp.gt.s32 	%p10, %r178, %r3;
	and.pred  	%p11, %p9, %p10;
	@%p11 bra 	$L__BB1_24;
	ld.global.u8 	%rs2, [%rd23];
	setp.eq.s16 	%p12, %rs2, 0;
	@%p12 bra 	$L__BB1_24;
	ld.global.f32 	%f63, [%rd22];
	max.f32 	%f294, %f294, %f63;
$L__BB1_24:
	setp.ne.s16 	%p13, %rs1, 0;
	setp.ge.s32 	%p14, %r178, %r3;
	and.pred  	%p15, %p13, %p14;
	@%p15 bra 	$L__BB1_27;
	ld.global.u8 	%rs3, [%rd71+-2];
	setp.eq.s16 	%p16, %rs3, 0;
	@%p16 bra 	$L__BB1_27;
	ld.global.f32 	%f64, [%rd72+-8];
	max.f32 	%f294, %f294, %f64;
$L__BB1_27:
	setp.ne.s16 	%p17, %rs1, 0;
	add.s32 	%r60, %r178, 2;
	setp.gt.s32 	%p18, %r60, %r3;
	and.pred  	%p19, %p17, %p18;
	@%p19 bra 	$L__BB1_30;
	ld.global.u8 	%rs4, [%rd71+-1];
	setp.eq.s16 	%p20, %rs4, 0;
	@%p20 bra 	$L__BB1_30;
	ld.global.f32 	%f65, [%rd72+-4];
	max.f32 	%f294, %f294, %f65;
$L__BB1_30:
	setp.ne.s16 	%p21, %rs1, 0;
	add.s32 	%r61, %r60, 1;
	setp.gt.s32 	%p22, %r61, %r3;
	and.pred  	%p23, %p21, %p22;
	@%p23 bra 	$L__BB1_33;
	ld.global.u8 	%rs5, [%rd71];
	setp.eq.s16 	%p24, %rs5, 0;
	@%p24 bra 	$L__BB1_33;
	ld.global.f32 	%f66, [%rd72];
	max.f32 	%f294, %f294, %f66;
$L__BB1_33:
	add.s64 	%rd72, %rd72, 16;
	add.s32 	%r177, %r177, 4;
	add.s32 	%r176, %r176, 4;
	add.s64 	%rd71, %rd71, 4;
	add.s32 	%r178, %r61, 1;
	setp.eq.s32 	%p25, %r178, %r165;
	@%p25 bra 	$L__BB1_34;
	bra.uni 	$L__BB1_21;
$L__BB1_34:
	setp.eq.s32 	%p26, %r23, 0;
	@%p26 bra 	$L__BB1_40;
	add.s32 	%r168, %r165, %r4;
	add.s32 	%r167, %r165, %r5;
	neg.s32 	%r166, %r23;
$L__BB1_36:
	.pragma "nounroll";
	setp.ne.s16 	%p27, %rs1, 0;
	mul.wide.s32 	%rd43, %r168, 4;
	add.s64 	%rd11, %rd2, %rd43;
	cvt.s64.s32 	%rd44, %r167;
	add.s64 	%rd12, %rd1, %rd44;
	setp.gt.s32 	%p28, %r165, %r3;
	and.pred  	%p29, %p27, %p28;
	@%p29 bra 	$L__BB1_39;
	ld.global.u8 	%rs6, [%rd12];
	setp.eq.s16 	%p30, %rs6, 0;
	@%p30 bra 	$L__BB1_39;
	ld.global.f32 	%f67, [%rd11];
	max.f32 	%f294, %f294, %f67;
$L__BB1_39:
	add.s32 	%r165, %r165, 1;
	add.s32 	%r168, %r168, 1;
	add.s32 	%r167, %r167, 1;
	add.s32 	%r166, %r166, 1;
	setp.ne.s32 	%p31, %r166, 0;
	@%p31 bra 	$L__BB1_36;
$L__BB1_40:
	setp.lt.s32 	%p51, %r106, 1;
	mov.f32 	%f295, 0f00000000;
	@%p51 bra 	$L__BB1_75;
	setp.ne.s64 	%p52, %rd35, 0;
	mul.lo.s32 	%r37, %r106, %r3;
	@%p52 bra 	$L__BB1_63;
	and.b32  	%r38, %r106, 3;
	setp.lt.u32 	%p77, %r106, 4;
	mov.f32 	%f295, 0f00000000;
	mov.b32 	%r175, 0;
	@%p77 bra 	$L__BB1_57;
	and.b32  	%r175, %r106, 2147483644;
	mul.wide.s32 	%rd57, %r4, 4;
	add.s64 	%rd58, %rd57, %rd2;
	add.s64 	%rd70, %rd58, 12;
	mov.f32 	%f295, 0f00000000;
	mov.b32 	%r171, 0;
	mov.u32 	%r170, %r4;
$L__BB1_44:
	setp.ne.s16 	%p78, %rs1, 0;
	mul.wide.s32 	%rd59, %r170, 4;
	add.s64 	%rd15, %rd2, %rd59;
	setp.gt.s32 	%p79, %r171, %r3;
	and.pred  	%p80, %p78, %p79;
	@%p80 bra 	$L__BB1_46;
	ld.global.f32 	%f153, [%rd15];
	sub.f32 	%f154, %f153, %f294;
	fma.rn.f32 	%f155, %f154, 0f3BBB989D, 0f3F000000;
	cvt.sat.f32.f32 	%f156, %f155;
	mov.f32 	%f157, 0f4B400001;
	mov.f32 	%f158, 0f437C0000;
	fma.rm.f32 	%f159, %f156, %f158, %f157;
	add.f32 	%f160, %f159, 0fCB40007F;
	neg.f32 	%f161, %f160;
	fma.rn.f32 	%f162, %f154, 0f3FB8AA3B, %f161;
	fma.rn.f32 	%f163, %f154, 0f32A57060, %f162;
	mov.b32 	%r141, %f159;
	shl.b32 	%r142, %r141, 23;
	mov.b32 	%f164, %r142;
	ex2.approx.ftz.f32 	%f165, %f163;
	mul.f32 	%f166, %f165, %f164;
	st.global.f32 	[%rd15], %f166;
	add.f32 	%f295, %f295, %f166;
	bra.uni 	$L__BB1_47;
$L__BB1_46:
	mov.b32 	%r143, 0;
	st.global.u32 	[%rd15], %r143;
$L__BB1_47:
	setp.ne.s16 	%p81, %rs1, 0;
	setp.ge.s32 	%p82, %r171, %r3;
	and.pred  	%p83, %p81, %p82;
	@%p83 bra 	$L__BB1_49;
	ld.global.f32 	%f167, [%rd70+-8];
	sub.f32 	%f168, %f167, %f294;
	fma.rn.f32 	%f169, %f168, 0f3BBB989D, 0f3F000000;
	cvt.sat.f32.f32 	%f170, %f169;
	mov.f32 	%f171, 0f4B400001;
	mov.f32 	%f172, 0f437C0000;
	fma.rm.f32 	%f173, %f170, %f172, %f171;
	add.f32 	%f174, %f173, 0fCB40007F;
	neg.f32 	%f175, %f174;
	fma.rn.f32 	%f176, %f168, 0f3FB8AA3B, %f175;
	fma.rn.f32 	%f177, %f168, 0f32A57060, %f176;
	mov.b32 	%r144, %f173;
	shl.b32 	%r145, %r144, 23;
	mov.b32 	%f178, %r145;
	ex2.approx.ftz.f32 	%f179, %f177;
	mul.f32 	%f180, %f179, %f178;
	st.global.f32 	[%rd70+-8], %f180;
	add.f32 	%f295, %f295, %f180;
	bra.uni 	$L__BB1_50;
$L__BB1_49:
	mov.b32 	%r146, 0;
	st.global.u32 	[%rd70+-8], %r146;
$L__BB1_50:
	setp.ne.s16 	%p84, %rs1, 0;
	add.s32 	%r42, %r171, 2;
	setp.gt.s32 	%p85, %r42, %r3;
	and.pred  	%p86, %p84, %p85;
	@%p86 bra 	$L__BB1_52;
	ld.global.f32 	%f181, [%rd70+-4];
	sub.f32 	%f182, %f181, %f294;
	fma.rn.f32 	%f183, %f182, 0f3BBB989D, 0f3F000000;
	cvt.sat.f32.f32 	%f184, %f183;
	mov.f32 	%f185, 0f4B400001;
	mov.f32 	%f186, 0f437C0000;
	fma.rm.f32 	%f187, %f184, %f186, %f185;
	add.f32 	%f188, %f187, 0fCB40007F;
	neg.f32 	%f189, %f188;
	fma.rn.f32 	%f190, %f182, 0f3FB8AA3B, %f189;
	fma.rn.f32 	%f191, %f182, 0f32A57060, %f190;
	mov.b32 	%r147, %f187;
	shl.b32 	%r148, %r147, 23;
	mov.b32 	%f192, %r148;
	ex2.approx.ftz.f32 	%f193, %f191;
	mul.f32 	%f194, %f193, %f192;
	st.global.f32 	[%rd70+-4], %f194;
	add.f32 	%f295, %f295, %f194;
	bra.uni 	$L__BB1_53;
$L__BB1_52:
	mov.b32 	%r149, 0;
	st.global.u32 	[%rd70+-4], %r149;
$L__BB1_53:
	setp.ne.s16 	%p87, %rs1, 0;
	add.s32 	%r43, %r42, 1;
	setp.gt.s32 	%p88, %r43, %r3;
	and.pred  	%p89, %p87, %p88;
	@%p89 bra 	$L__BB1_55;
	ld.global.f32 	%f195, [%rd70];
	sub.f32 	%f196, %f195, %f294;
	fma.rn.f32 	%f197, %f196, 0f3BBB989D, 0f3F000000;
	cvt.sat.f32.f32 	%f198, %f197;
	mov.f32 	%f199, 0f4B400001;
	mov.f32 	%f200, 0f437C0000;
	fma.rm.f32 	%f201, %f198, %f200, %f199;
	add.f32 	%f202, %f201, 0fCB40007F;
	neg.f32 	%f203, %f202;
	fma.rn.f32 	%f204, %f196, 0f3FB8AA3B, %f203;
	fma.rn.f32 	%f205, %f196, 0f32A57060, %f204;
	mov.b32 	%r150, %f201;
	shl.b32 	%r151, %r150, 23;
	mov.b32 	%f206, %r151;
	ex2.approx.ftz.f32 	%f207, %f205;
	mul.f32 	%f208, %f207, %f206;
	st.global.f32 	[%rd70], %f208;
	add.f32 	%f295, %f295, %f208;
	bra.uni 	$L__BB1_56;
$L__BB1_55:
	mov.b32 	%r152, 0;
	st.global.u32 	[%rd70], %r152;
$L__BB1_56:
	add.s64 	%rd70, %rd70, 16;
	add.s32 	%r170, %r170, 4;
	add.s32 	%r171, %r43, 1;
	setp.ne.s32 	%p90, %r171, %r175;
	@%p90 bra 	$L__BB1_44;
$L__BB1_57:
	setp.eq.s32 	%p91, %r38, 0;
	@%p91 bra 	$L__BB1_75;
	add.s32 	%r174, %r175, %r4;
	neg.s32 	%r173, %r38;
$L__BB1_59:
	.pragma "nounroll";
	setp.ne.s16 	%p92, %rs1, 0;
	mul.wide.s32 	%rd60, %r174, 4;
	add.s64 	%rd17, %rd2, %rd60;
	setp.gt.s32 	%p93, %r175, %r3;
	and.pred  	%p94, %p92, %p93;
	@%p94 bra 	$L__BB1_61;
	ld.global.f32 	%f209, [%rd17];
	sub.f32 	%f210, %f209, %f294;
	fma.rn.f32 	%f211, %f210, 0f3BBB989D, 0f3F000000;
	cvt.sat.f32.f32 	%f212, %f211;
	mov.f32 	%f213, 0f4B400001;
	mov.f32 	%f214, 0f437C0000;
	fma.rm.f32 	%f215, %f212, %f214, %f213;
	add.f32 	%f216, %f215, 0fCB40007F;
	neg.f32 	%f217, %f216;
	fma.rn.f32 	%f218, %f210, 0f3FB8AA3B, %f217;
	fma.rn.f32 	%f219, %f210, 0f32A57060, %f218;
	mov.b32 	%r153, %f215;
	shl.b32 	%r154, %r153, 23;
	mov.b32 	%f220, %r154;
	ex2.approx.ftz.f32 	%f221, %f219;
	mul.f32 	%f222, %f221, %f220;
	st.global.f32 	[%rd17], %f222;
	add.f32 	%f295, %f295, %f222;
	bra.uni 	$L__BB1_62;
$L__BB1_61:
	mov.b32 	%r155, 0;
	st.global.u32 	[%rd17], %r155;
$L__BB1_62:
	add.s32 	%r175, %r175, 1;
	add.s32 	%r174, %r174, 1;
	add.s32 	%r173, %r173, 1;
	setp.eq.s32 	%p95, %r173, 0;
	@%p95 bra 	$L__BB1_75;
	bra.uni 	$L__BB1_59;
$L__BB1_63:
	and.b32  	%r55, %r106, 3;
	setp.lt.u32 	%p53, %r106, 4;
	mov.f32 	%f295, 0f00000000;
	mov.b32 	%r179, 0;
	@%p53 bra 	$L__BB1_67;
	and.b32  	%r179, %r106, 2147483644;
	mul.wide.s32 	%rd49, %r4, 4;
	add.s64 	%rd50, %rd49, %rd2;
	add.s64 	%rd74, %rd50, 12;
	cvt.s64.s32 	%rd51, %r37;
	add.s64 	%rd52, %rd51, %rd1;
	add.s64 	%rd73, %rd52, 3;
	mov.f32 	%f295, 0f00000000;
	mov.b32 	%r186, 0;
	mov.u32 	%r184, %r4;
	mov.u32 	%r185, %r37;
$L__BB1_65:
	setp.eq.s16 	%p54, %rs1, 0;
	cvt.s64.s32 	%rd53, %r185;
	add.s64 	%rd31, %rd1, %rd53;
	mul.wide.s32 	%rd54, %r184, 4;
	add.s64 	%rd32, %rd2, %rd54;
	setp.le.s32 	%p55, %r186, %r3;
	or.pred  	%p56, %p54, %p55;
	@%p56 bra 	$L__BB1_89;
	mov.b32 	%r122, 0;
	st.global.u32 	[%rd32], %r122;
	bra.uni 	$L__BB1_92;
$L__BB1_67:
	setp.eq.s32 	%p71, %r55, 0;
	@%p71 bra 	$L__BB1_75;
	add.s32 	%r182, %r179, %r4;
	add.s32 	%r181, %r179, %r37;
	neg.s32 	%r180, %r55;
$L__BB1_69:
	.pragma "nounroll";
	setp.ne.s16 	%p72, %rs1, 0;
	mul.wide.s32 	%rd55, %r182, 4;
	add.s64 	%rd26, %rd2, %rd55;
	cvt.s64.s32 	%rd56, %r181;
	add.s64 	%rd27, %rd1, %rd56;
	setp.gt.s32 	%p73, %r179, %r3;
	and.pred  	%p74, %p72, %p73;
	@%p74 bra 	$L__BB1_73;
	ld.global.u8 	%rs11, [%rd27];
	setp.eq.s16 	%p75, %rs11, 0;
	@%p75 bra 	$L__BB1_72;
	ld.global.f32 	%f136, [%rd26];
	sub.f32 	%f137, %f136, %f294;
	fma.rn.f32 	%f138, %f137, 0f3BBB989D, 0f3F000000;
	cvt.sat.f32.f32 	%f139, %f138;
	mov.f32 	%f140, 0f4B400001;
	mov.f32 	%f141, 0f437C0000;
	fma.rm.f32 	%f142, %f139, %f141, %f140;
	add.f32 	%f143, %f142, 0fCB40007F;
	neg.f32 	%f144, %f143;
	fma.rn.f32 	%f145, %f137, 0f3FB8AA3B, %f144;
	fma.rn.f32 	%f146, %f137, 0f32A57060, %f145;
	mov.b32 	%r135, %f142;
	shl.b32 	%r136, %r135, 23;
	mov.b32 	%f147, %r136;
	ex2.approx.ftz.f32 	%f148, %f146;
	mul.f32 	%f149, %f148, %f147;
	st.global.f32 	[%rd26], %f149;
	add.f32 	%f295, %f295, %f149;
	bra.uni 	$L__BB1_74;
$L__BB1_72:
	mov.b32 	%r137, 0;
	st.global.u32 	[%rd26], %r137;
	bra.uni 	$L__BB1_74;
$L__BB1_73:
	mov.b32 	%r138, 0;
	st.global.u32 	[%rd26], %r138;
$L__BB1_74:
	add.s32 	%r179, %r179, 1;
	add.s32 	%r182, %r182, 1;
	add.s32 	%r181, %r181, 1;
	add.s32 	%r180, %r180, 1;
	setp.ne.s32 	%p76, %r180, 0;
	@%p76 bra 	$L__BB1_69;
$L__BB1_75:
	setp.lt.s32 	%p96, %r106, 1;
	@%p96 bra 	$L__BB1_88;
	and.b32  	%r77, %r106, 15;
	setp.lt.u32 	%p97, %r106, 16;
	mov.b32 	%r189, 0;
	@%p97 bra 	$L__BB1_79;
	and.b32  	%r189, %r106, 2147483632;
	neg.s32 	%r188, %r189;
	add.s64 	%rd28, %rd2, 32;
	mov.u32 	%r187, %r4;
$L__BB1_78:
	.pragma "nounroll";
	mul.wide.s32 	%rd61, %r187, 4;
	add.s64 	%rd62, %rd28, %rd61;
	ld.global.f32 	%f223, [%rd62+-32];
	div.rn.f32 	%f224, %f223, %f295;
	st.global.f32 	[%rd62+-32], %f224;
	ld.global.f32 	%f225, [%rd62+-28];
	div.rn.f32 	%f226, %f225, %f295;
	st.global.f32 	[%rd62+-28], %f226;
	ld.global.f32 	%f227, [%rd62+-24];
	div.rn.f32 	%f228, %f227, %f295;
	st.global.f32 	[%rd62+-24], %f228;
	ld.global.f32 	%f229, [%rd62+-20];
	div.rn.f32 	%f230, %f229, %f295;
	st.global.f32 	[%rd62+-20], %f230;
	ld.global.f32 	%f231, [%rd62+-16];
	div.rn.f32 	%f232, %f231, %f295;
	st.global.f32 	[%rd62+-16], %f232;
	ld.global.f32 	%f233, [%rd62+-12];
	div.rn.f32 	%f234, %f233, %f295;
	st.global.f32 	[%rd62+-12], %f234;
	ld.global.f32 	%f235, [%rd62+-8];
	div.rn.f32 	%f236, %f235, %f295;
	st.global.f32 	[%rd62+-8], %f236;
	ld.global.f32 	%f237, [%rd62+-4];
	div.rn.f32 	%f238, %f237, %f295;
	st.global.f32 	[%rd62+-4], %f238;
	ld.global.f32 	%f239, [%rd62];
	div.rn.f32 	%f240, %f239, %f295;
	st.global.f32 	[%rd62], %f240;
	ld.global.f32 	%f241, [%rd62+4];
	div.rn.f32 	%f242, %f241, %f295;
	st.global.f32 	[%rd62+4], %f242;
	ld.global.f32 	%f243, [%rd62+8];
	div.rn.f32 	%f244, %f243, %f295;
	st.global.f32 	[%rd62+8], %f244;
	ld.global.f32 	%f245, [%rd62+12];
	div.rn.f32 	%f246, %f245, %f295;
	st.global.f32 	[%rd62+12], %f246;
	ld.global.f32 	%f247, [%rd62+16];
	div.rn.f32 	%f248, %f247, %f295;
	st.global.f32 	[%rd62+16], %f248;
	ld.global.f32 	%f249, [%rd62+20];
	div.rn.f32 	%f250, %f249, %f295;
	st.global.f32 	[%rd62+20], %f250;
	ld.global.f32 	%f251, [%rd62+24];
	div.rn.f32 	%f252, %f251, %f295;
	st.global.f32 	[%rd62+24], %f252;
	ld.global.f32 	%f253, [%rd62+28];
	div.rn.f32 	%f254, %f253, %f295;
	st.global.f32 	[%rd62+28], %f254;
	add.s32 	%r188, %r188, 16;
	add.s32 	%r187, %r187, 16;
	setp.ne.s32 	%p98, %r188, 0;
	@%p98 bra 	$L__BB1_78;
$L__BB1_79:
	setp.eq.s32 	%p99, %r77, 0;
	@%p99 bra 	$L__BB1_88;
	and.b32  	%r93, %r106, 7;
	setp.lt.u32 	%p100, %r77, 8;
	@%p100 bra 	$L__BB1_82;
	add.s32 	%r157, %r189, %r4;
	mul.wide.s32 	%rd63, %r157, 4;
	add.s64 	%rd64, %rd2, %rd63;
	ld.global.f32 	%f255, [%rd64];
	div.rn.f32 	%f256, %f255, %f295;
	st.global.f32 	[%rd64], %f256;
	ld.global.f32 	%f257, [%rd64+4];
	div.rn.f32 	%f258, %f257, %f295;
	st.global.f32 	[%rd64+4], %f258;
	ld.global.f32 	%f259, [%rd64+8];
	div.rn.f32 	%f260, %f259, %f295;
	st.global.f32 	[%rd64+8], %f260;
	ld.global.f32 	%f261, [%rd64+12];
	div.rn.f32 	%f262, %f261, %f295;
	st.global.f32 	[%rd64+12], %f262;
	ld.global.f32 	%f263, [%rd64+16];
	div.rn.f32 	%f264, %f263, %f295;
	st.global.f32 	[%rd64+16], %f264;
	ld.global.f32 	%f265, [%rd64+20];
	div.rn.f32 	%f266, %f265, %f295;
	st.global.f32 	[%rd64+20], %f266;
	ld.global.f32 	%f267, [%rd64+24];
	div.rn.f32 	%f268, %f267, %f295;
	st.global.f32 	[%rd64+24], %f268;
	ld.global.f32 	%f269, [%rd64+28];
	div.rn.f32 	%f270, %f269, %f295;
	st.global.f32 	[%rd64+28], %f270;
	add.s32 	%r189, %r189, 8;
$L__BB1_82:
	setp.eq.s32 	%p101, %r93, 0;
	@%p101 bra 	$L__BB1_88;
	and.b32  	%r96, %r106, 3;
	setp.lt.u32 	%p102, %r93, 4;
	@%p102 bra 	$L__BB1_85;
	add.s32 	%r158, %r189, %r4;
	mul.wide.s32 	%rd65, %r158, 4;
	add.s64 	%rd66, %rd2, %rd65;
	ld.global.f32 	%f271, [%rd66];
	div.rn.f32 	%f272, %f271, %f295;
	st.global.f32 	[%rd66], %f272;
	ld.global.f32 	%f273, [%rd66+4];
	div.rn.f32 	%f274, %f273, %f295;
	st.global.f32 	[%rd66+4], %f274;
	ld.global.f32 	%f275, [%rd66+8];
	div.rn.f32 	%f276, %f275, %f295;
	st.global.f32 	[%rd66+8], %f276;
	ld.global.f32 	%f277, [%rd66+12];
	div.rn.f32 	%f278, %f277, %f295;
	st.global.f32 	[%rd66+12], %f278;
	add.s32 	%r189, %r189, 4;
$L__BB1_85:
	setp.eq.s32 	%p103, %r96, 0;
	@%p103 bra 	$L__BB1_88;
	add.s32 	%r193, %r189, %r4;
	neg.s32 	%r192, %r96;
$L__BB1_87:
	.pragma "nounroll";
	mul.wide.s32 	%rd67, %r193, 4;
	add.s64 	%rd68, %rd2, %rd67;
	ld.global.f32 	%f279, [%rd68];
	div.rn.f32 	%f280, %f279, %f295;
	st.global.f32 	[%rd68], %f280;
	add.s32 	%r193, %r193, 1;
	add.s32 	%r192, %r192, 1;
	setp.ne.s32 	%p104, %r192, 0;
	@%p104 bra 	$L__BB1_87;
$L__BB1_88:
	ret;
$L__BB1_89:
	ld.global.u8 	%rs7, [%rd31];
	setp.ne.s16 	%p57, %rs7, 0;
	@%p57 bra 	$L__BB1_91;
	mov.b32 	%r121, 0;
	st.global.u32 	[%rd32], %r121;
	bra.uni 	$L__BB1_92;
$L__BB1_91:
	ld.global.f32 	%f80, [%rd32];
	sub.f32 	%f81, %f80, %f294;
	fma.rn.f32 	%f82, %f81, 0f3BBB989D, 0f3F000000;
	cvt.sat.f32.f32 	%f83, %f82;
	mov.f32 	%f84, 0f4B400001;
	mov.f32 	%f85, 0f437C0000;
	fma.rm.f32 	%f86, %f83, %f85, %f84;
	add.f32 	%f87, %f86, 0fCB40007F;
	neg.f32 	%f88, %f87;
	fma.rn.f32 	%f89, %f81, 0f3FB8AA3B, %f88;
	fma.rn.f32 	%f90, %f81, 0f32A57060, %f89;
	mov.b32 	%r119, %f86;
	shl.b32 	%r120, %r119, 23;
	mov.b32 	%f91, %r120;
	ex2.approx.ftz.f32 	%f92, %f90;
	mul.f32 	%f93, %f92, %f91;
	st.global.f32 	[%rd32], %f93;
	add.f32 	%f295, %f295, %f93;
$L__BB1_92:
	setp.ne.s16 	%p58, %rs1, 0;
	setp.ge.s32 	%p59, %r186, %r3;
	and.pred  	%p60, %p58, %p59;
	@%p60 bra 	$L__BB1_96;
	ld.global.u8 	%rs8, [%rd73+-2];
	setp.eq.s16 	%p61, %rs8, 0;
	@%p61 bra 	$L__BB1_95;
	ld.global.f32 	%f94, [%rd74+-8];
	sub.f32 	%f95, %f94, %f294;
	fma.rn.f32 	%f96, %f95, 0f3BBB989D, 0f3F000000;
	cvt.sat.f32.f32 	%f97, %f96;
	mov.f32 	%f98, 0f4B400001;
	mov.f32 	%f99, 0f437C0000;
	fma.rm.f32 	%f100, %f97, %f99, %f98;
	add.f32 	%f101, %f100, 0fCB40007F;
	neg.f32 	%f102, %f101;
	fma.rn.f32 	%f103, %f95, 0f3FB8AA3B, %f102;
	fma.rn.f32 	%f104, %f95, 0f32A57060, %f103;
	mov.b32 	%r123, %f100;
	shl.b32 	%r124, %r123, 23;
	mov.b32 	%f105, %r124;
	ex2.approx.ftz.f32 	%f106, %f104;
	mul.f32 	%f107, %f106, %f105;
	st.global.f32 	[%rd74+-8], %f107;
	add.f32 	%f295, %f295, %f107;
	bra.uni 	$L__BB1_97;
$L__BB1_95:
	mov.b32 	%r125, 0;
	st.global.u32 	[%rd74+-8], %r125;
	bra.uni 	$L__BB1_97;
$L__BB1_96:
	mov.b32 	%r126, 0;
	st.global.u32 	[%rd74+-8], %r126;
$L__BB1_97:
	setp.ne.s16 	%p62, %rs1, 0;
	add.s32 	%r83, %r186, 2;
	setp.gt.s32 	%p63, %r83, %r3;
	and.pred  	%p64, %p62, %p63;
	@%p64 bra 	$L__BB1_101;
	ld.global.u8 	%rs9, [%rd73+-1];
	setp.eq.s16 	%p65, %rs9, 0;
	@%p65 bra 	$L__BB1_100;
	ld.global.f32 	%f108, [%rd74+-4];
	sub.f32 	%f109, %f108, %f294;
	fma.rn.f32 	%f110, %f109, 0f3BBB989D, 0f3F000000;
	cvt.sat.f32.f32 	%f111, %f110;
	mov.f32 	%f112, 0f4B400001;
	mov.f32 	%f113, 0f437C0000;
	fma.rm.f32 	%f114, %f111, %f113, %f112;
	add.f32 	%f115, %f114, 0fCB40007F;
	neg.f32 	%f116, %f115;
	fma.rn.f32 	%f117, %f109, 0f3FB8AA3B, %f116;
	fma.rn.f32 	%f118, %f109, 0f32A57060, %f117;
	mov.b32 	%r127, %f114;
	shl.b32 	%r128, %r127, 23;
	mov.b32 	%f119, %r128;
	ex2.approx.ftz.f32 	%f120, %f118;
	mul.f32 	%f121, %f120, %f119;
	st.global.f32 	[%rd74+-4], %f121;
	add.f32 	%f295, %f295, %f121;
	bra.uni 	$L__BB1_102;
$L__BB1_100:
	mov.b32 	%r129, 0;
	st.global.u32 	[%rd74+-4], %r129;
	bra.uni 	$L__BB1_102;
$L__BB1_101:
	mov.b32 	%r130, 0;
	st.global.u32 	[%rd74+-4], %r130;
$L__BB1_102:
	setp.ne.s16 	%p66, %rs1, 0;
	add.s32 	%r84, %r83, 1;
	setp.gt.s32 	%p67, %r84, %r3;
	and.pred  	%p68, %p66, %p67;
	@%p68 bra 	$L__BB1_106;
	ld.global.u8 	%rs10, [%rd73];
	setp.eq.s16 	%p69, %rs10, 0;
	@%p69 bra 	$L__BB1_105;
	ld.global.f32 	%f122, [%rd74];
	sub.f32 	%f123, %f122, %f294;
	fma.rn.f32 	%f124, %f123, 0f3BBB989D, 0f3F000000;
	cvt.sat.f32.f32 	%f125, %f124;
	mov.f32 	%f126, 0f4B400001;
	mov.f32 	%f127, 0f437C0000;
	fma.rm.f32 	%f128, %f125, %f127, %f126;
	add.f32 	%f129, %f128, 0fCB40007F;
	neg.f32 	%f130, %f129;
	fma.rn.f32 	%f131, %f123, 0f3FB8AA3B, %f130;
	fma.rn.f32 	%f132, %f123, 0f32A57060, %f131;
	mov.b32 	%r131, %f128;
	shl.b32 	%r132, %r131, 23;
	mov.b32 	%f133, %r132;
	ex2.approx.ftz.f32 	%f134, %f132;
	mul.f32 	%f135, %f134, %f133;
	st.global.f32 	[%rd74], %f135;
	add.f32 	%f295, %f295, %f135;
	bra.uni 	$L__BB1_107;
$L__BB1_105:
	mov.b32 	%r133, 0;
	st.global.u32 	[%rd74], %r133;
	bra.uni 	$L__BB1_107;
$L__BB1_106:
	mov.b32 	%r134, 0;
	st.global.u32 	[%rd74], %r134;
$L__BB1_107:
	add.s32 	%r185, %r185, 4;
	add.s64 	%rd74, %rd74, 16;
	add.s32 	%r184, %r184, 4;
	add.s64 	%rd73, %rd73, 4;
	add.s32 	%r186, %r84, 1;
	setp.eq.s32 	%p70, %r186, %r179;
	@%p70 bra 	$L__BB1_67;
	bra.uni 	$L__BB1_65;

}
	// .globl	_Z9sv_kernelPKfS0_Pfiiii
.visible .entry _Z9sv_kernelPKfS0_Pfiiii(
	.param .u64 .ptr .align 1 _Z9sv_kernelPKfS0_Pfiiii_param_0,
	.param .u64 .ptr .align 1 _Z9sv_kernelPKfS0_Pfiiii_param_1,
	.param .u64 .ptr .align 1 _Z9sv_kernelPKfS0_Pfiiii_param_2,
	.param .u32 _Z9sv_kernelPKfS0_Pfiiii_param_3,
	.param .u32 _Z9sv_kernelPKfS0_Pfiiii_param_4,
	.param .u32 _Z9sv_kernelPKfS0_Pfiiii_param_5,
	.param .u32 _Z9sv_kernelPKfS0_Pfiiii_param_6
)
{
	.reg .pred 	%p<18>;
	.reg .b32 	%r<64>;
	.reg .b32 	%f<67>;
	.reg .b64 	%rd<41>;

	ld.param.u64 	%rd4, [_Z9sv_kernelPKfS0_Pfiiii_param_0];
	ld.param.u64 	%rd5, [_Z9sv_kernelPKfS0_Pfiiii_param_1];
	ld.param.u64 	%rd6, [_Z9sv_kernelPKfS0_Pfiiii_param_2];
	ld.param.u32 	%r35, [_Z9sv_kernelPKfS0_Pfiiii_param_3];
	ld.param.u32 	%r32, [_Z9sv_kernelPKfS0_Pfiiii_param_4];
	ld.param.u32 	%r33, [_Z9sv_kernelPKfS0_Pfiiii_param_5];
	ld.param.u32 	%r34, [_Z9sv_kernelPKfS0_Pfiiii_param_6];
	cvta.to.global.u64 	%rd1, %rd5;
	cvta.to.global.u64 	%rd2, %rd4;
	cvta.to.global.u64 	%rd3, %rd6;
	mov.u32 	%r1, %ctaid.z;
	mov.u32 	%r2, %ctaid.y;
	mov.u32 	%r36, %ctaid.x;
	mov.u32 	%r37, %ntid.x;
	mov.u32 	%r38, %tid.x;
	mad.lo.s32 	%r3, %r36, %r37, %r38;
	mov.u32 	%r56, %tid.y;
	setp.ge.s32 	%p1, %r1, %r35;
	setp.ge.s32 	%p2, %r2, %r32;
	or.pred  	%p3, %p1, %p2;
	setp.ge.s32 	%p4, %r3, %r33;
	or.pred  	%p5, %p3, %p4;
	setp.ge.s32 	%p6, %r56, %r34;
	or.pred  	%p7, %p5, %p6;
	@%p7 bra 	$L__BB2_16;
	mad.lo.s32 	%r5, %r32, %r1, %r2;
	mul.lo.s32 	%r6, %r5, %r33;
	add.s32 	%r39, %r6, %r3;
	mul.lo.s32 	%r7, %r39, %r33;
	setp.gt.s32 	%p8, %r33, 0;
	mul.lo.s32 	%r8, %r39, %r34;
	mov.u32 	%r9, %ntid.y;
	@%p8 bra 	$L__BB2_2;
	bra.uni 	$L__BB2_15;
$L__BB2_2:
	and.b32  	%r10, %r33, 7;
	and.b32  	%r11, %r33, 2147483640;
	and.b32  	%r12, %r33, 1;
	neg.s32 	%r13, %r11;
	mul.lo.s32 	%r42, %r34, %r33;
	mul.lo.s32 	%r14, %r42, %r5;
	shl.b32 	%r15, %r34, 3;
	mul.wide.s32 	%rd33, %r34, 4;
$L__BB2_3:
	setp.lt.u32 	%p10, %r33, 8;
	mov.f32 	%f66, 0f00000000;
	mov.b32 	%r61, 0;
	@%p10 bra 	$L__BB2_6;
	add.s32 	%r58, %r14, %r56;
	mov.f32 	%f66, 0f00000000;
	mov.u32 	%r57, %r7;
	mov.u32 	%r59, %r13;
$L__BB2_5:
	.pragma "nounroll";
	mul.wide.s32 	%rd9, %r57, 4;
	add.s64 	%rd10, %rd2, %rd9;
	ld.global.f32 	%f16, [%rd10];
	mul.wide.s32 	%rd11, %r58, 4;
	add.s64 	%rd12, %rd1, %rd11;
	ld.global.f32 	%f17, [%rd12];
	fma.rn.f32 	%f18, %f16, %f17, %f66;
	ld.global.f32 	%f19, [%rd10+4];
	mul.wide.s32 	%rd13, %r34, 4;
	add.s64 	%rd14, %rd12, %rd13;
	ld.global.f32 	%f20, [%rd14];
	fma.rn.f32 	%f21, %f19, %f20, %f18;
	ld.global.f32 	%f22, [%rd10+8];
	add.s64 	%rd15, %rd14, %rd13;
	ld.global.f32 	%f23, [%rd15];
	fma.rn.f32 	%f24, %f22, %f23, %f21;
	ld.global.f32 	%f25, [%rd10+12];
	add.s64 	%rd16, %rd15, %rd13;
	ld.global.f32 	%f26, [%rd16];
	fma.rn.f32 	%f27, %f25, %f26, %f24;
	ld.global.f32 	%f28, [%rd10+16];
	add.s64 	%rd17, %rd16, %rd13;
	ld.global.f32 	%f29, [%rd17];
	fma.rn.f32 	%f30, %f28, %f29, %f27;
	ld.global.f32 	%f31, [%rd10+20];
	add.s64 	%rd18, %rd17, %rd13;
	ld.global.f32 	%f32, [%rd18];
	fma.rn.f32 	%f33, %f31, %f32, %f30;
	ld.global.f32 	%f34, [%rd10+24];
	add.s64 	%rd19, %rd18, %rd13;
	ld.global.f32 	%f35, [%rd19];
	fma.rn.f32 	%f36, %f34, %f35, %f33;
	ld.global.f32 	%f37, [%rd10+28];
	add.s64 	%rd20, %rd19, %rd13;
	ld.global.f32 	%f38, [%rd20];
	fma.rn.f32 	%f66, %f37, %f38, %f36;
	add.s32 	%r59, %r59, 8;
	add.s32 	%r58, %r58, %r15;
	add.s32 	%r57, %r57, 8;
	setp.ne.s32 	%p11, %r59, 0;
	mov.u32 	%r61, %r11;
	@%p11 bra 	$L__BB2_5;
$L__BB2_6:
	setp.eq.s32 	%p12, %r10, 0;
	@%p12 bra 	$L__BB2_14;
	add.s32 	%r44, %r10, -1;
	setp.lt.u32 	%p13, %r44, 3;
	@%p13 bra 	$L__BB2_9;
	add.s32 	%r45, %r61, %r6;
	add.s32 	%r46, %r61, %r7;
	mul.wide.s32 	%rd21, %r46, 4;
	add.s64 	%rd22, %rd2, %rd21;
	ld.global.f32 	%f40, [%rd22];
	mad.lo.s32 	%r47, %r45, %r34, %r56;
	mul.wide.s32 	%rd23, %r47, 4;
	add.s64 	%rd24, %rd1, %rd23;
	ld.global.f32 	%f41, [%rd24];
	fma.rn.f32 	%f42, %f40, %f41, %f66;
	ld.global.f32 	%f43, [%rd22+4];
	add.s64 	%rd26, %rd24, %rd33;
	ld.global.f32 	%f44, [%rd26];
	fma.rn.f32 	%f45, %f43, %f44, %f42;
	ld.global.f32 	%f46, [%rd22+8];
	add.s64 	%rd27, %rd26, %rd33;
	ld.global.f32 	%f47, [%rd27];
	fma.rn.f32 	%f48, %f46, %f47, %f45;
	ld.global.f32 	%f49, [%rd22+12];
	add.s64 	%rd28, %rd27, %rd33;
	ld.global.f32 	%f50, [%rd28];
	fma.rn.f32 	%f66, %f49, %f50, %f48;
	add.s32 	%r61, %r61, 4;
$L__BB2_9:
	and.b32  	%r48, %r33, 3;
	setp.eq.s32 	%p14, %r48, 0;
	@%p14 bra 	$L__BB2_14;
	setp.eq.s32 	%p15, %r48, 1;
	@%p15 bra 	$L__BB2_12;
	add.s32 	%r49, %r61, %r6;
	add.s32 	%r50, %r61, %r7;
	mul.wide.s32 	%rd29, %r50, 4;
	add.s64 	%rd30, %rd2, %rd29;
	ld.global.f32 	%f52, [%rd30];
	mad.lo.s32 	%r51, %r49, %r34, %r56;
	mul.wide.s32 	%rd31, %r51, 4;
	add.s64 	%rd32, %rd1, %rd31;
	ld.global.f32 	%f53, [%rd32];
	fma.rn.f32 	%f54, %f52, %f53, %f66;
	ld.global.f32 	%f55, [%rd30+4];
	add.s64 	%rd34, %rd32, %rd33;
	ld.global.f32 	%f56, [%rd34];
	fma.rn.f32 	%f66, %f55, %f56, %f54;
	add.s32 	%r61, %r61, 2;
$L__BB2_12:
	setp.eq.s32 	%p16, %r12, 0;
	@%p16 bra 	$L__BB2_14;
	add.s32 	%r52, %r61, %r6;
	add.s32 	%r53, %r61, %r7;
	mul.wide.s32 	%rd35, %r53, 4;
	add.s64 	%rd36, %rd2, %rd35;
	ld.global.f32 	%f57, [%rd36];
	mad.lo.s32 	%r54, %r52, %r34, %r56;
	mul.wide.s32 	%rd37, %r54, 4;
	add.s64 	%rd38, %rd1, %rd37;
	ld.global.f32 	%f58, [%rd38];
	fma.rn.f32 	%f66, %f57, %f58, %f66;
$L__BB2_14:
	add.s32 	%r55, %r56, %r8;
	mul.wide.s32 	%rd39, %r55, 4;
	add.s64 	%rd40, %rd3, %rd39;
	st.global.f32 	[%rd40], %f66;
	add.s32 	%r56, %r56, %r9;
	setp.lt.s32 	%p17, %r56, %r34;
	@%p17 bra 	$L__BB2_3;
	bra.uni 	$L__BB2_16;
$L__BB2_15:
	add.s32 	%r40, %r56, %r8;
	mul.wide.s32 	%rd7, %r40, 4;
	add.s64 	%rd8, %rd3, %rd7;
	mov.b32 	%r41, 0;
	st.global.u32 	[%rd8], %r41;
	add.s32 	%r56, %r56, %r9;
	setp.lt.s32 	%p9, %r56, %r34;
	@%p9 bra 	$L__BB2_15;
$L__BB2_16:
	ret;

}


// ===== COMPILED SASS (sm_100) =====

	.target	sm_100

	.elftype	@"ET_EXEC"


//--------------------- .note.nv.tkinfo           --------------------------
	.section	.note.nv.tkinfo,"",@"SHT_NOTE"
	.sectionflags	@"SHF_NOTE_NV_TKINFO"
	.tkinfo
        /*0018*/ 	.word	0x00000002
        /*0030*/ 	.string	""
        /*0030*/ 	.string	"ptxas"
        /*0030*/ 	.string	"Cuda compilation tools, release 13.0, V13.0.88"
        /*0030*/ 	.string	"Build cuda_13.0.r13.0/compiler.36424714_0"
        /*0030*/ 	.string	"-arch sm_100 -m 64 "



//--------------------- .note.nv.cuinfo           --------------------------
	.section	.note.nv.cuinfo,"",@"SHT_NOTE"
	.sectionflags	@"SHF_NOTE_NV_CUINFO"
        /*0018*/ 	.short	0x0002
        /*001a*/ 	.short	0x0064
        /*001c*/ 	.short	0x0082
	.zero		2


//--------------------- .nv.info                  --------------------------
	.section	.nv.info,"",@"SHT_CUDA_INFO"
	.align	4


	//----- nvinfo : EIATTR_REGCOUNT
	.align		4
        /*0000*/ 	.byte	0x04, 0x2f
        /*0002*/ 	.short	(.L_1 - .L_0)
	.align		4
.L_0:
        /*0004*/ 	.word	index@(_Z9qk_kernelPKfS0_Pfiiiif)
        /*0008*/ 	.word	0x00000020


	//----- nvinfo : EIATTR_FRAME_SIZE
	.align		4
.L_1:
        /*000c*/ 	.byte	0x04, 0x11
        /*000e*/ 	.short	(.L_3 - .L_2)
	.align		4
.L_2:
        /*0010*/ 	.word	index@(_Z9qk_kernelPKfS0_Pfiiiif)
        /*0014*/ 	.word	0x00000000


	//----- nvinfo : EIATTR_REGCOUNT
	.align		4
.L_3:
        /*0018*/ 	.byte	0x04, 0x2f
        /*001a*/ 	.short	(.L_5 - .L_4)
	.align		4
.L_4:
        /*001c*/ 	.word	index@(_Z14softmax_kernelPfPKbiiib)
        /*0020*/ 	.word	0x00000018


	//----- nvinfo : EIATTR_FRAME_SIZE
	.align		4
.L_5:
        /*0024*/ 	.byte	0x04, 0x11
        /*0026*/ 	.short	(.L_7 - .L_6)
	.align		4
.L_6:
        /*0028*/ 	.word	index@($__internal_0_$__cuda_sm3x_div_rn_noftz_f32_slowpath)
        /*002c*/ 	.word	0x00000000


	//----- nvinfo : EIATTR_FRAME_SIZE
	.align		4
.L_7:
        /*0030*/ 	.byte	0x04, 0x11
        /*0032*/ 	.short	(.L_9 - .L_8)
	.align		4
.L_8:
        /*0034*/ 	.word	index@(_Z14softmax_kernelPfPKbiiib)
        /*0038*/ 	.word	0x00000000


	//----- nvinfo : EIATTR_REGCOUNT
	.align		4
.L_9:
        /*003c*/ 	.byte	0x04, 0x2f
        /*003e*/ 	.short	(.L_11 - .L_10)
	.align		4
.L_10:
        /*0040*/ 	.word	index@(_Z9sv_kernelPKfS0_Pfiiii)
        /*0044*/ 	.word	0x00000020


	//----- nvinfo : EIATTR_FRAME_SIZE
	.align		4
.L_11:
        /*0048*/ 	.byte	0x04, 0x11
        /*004a*/ 	.short	(.L_13 - .L_12)
	.align		4
.L_12:
        /*004c*/ 	.word	index@(_Z9sv_kernelPKfS0_Pfiiii)
        /*0050*/ 	.word	0x00000000


	//----- nvinfo : EIATTR_MIN_STACK_SIZE
	.align		4
.L_13:
        /*0054*/ 	.byte	0x04, 0x12
        /*0056*/ 	.short	(.L_15 - .L_14)
	.align		4
.L_14:
        /*0058*/ 	.word	index@(_Z9sv_kernelPKfS0_Pfiiii)
        /*005c*/ 	.word	0x00000000


	//----- nvinfo : EIATTR_MIN_STACK_SIZE
	.align		4
.L_15:
        /*0060*/ 	.byte	0x04, 0x12
        /*0062*/ 	.short	(.L_17 - .L_16)
	.align		4
.L_16:
        /*0064*/ 	.word	index@(_Z14softmax_kernelPfPKbiiib)
        /*0068*/ 	.word	0x00000000


	//----- nvinfo : EIATTR_MIN_STACK_SIZE
	.align		4
.L_17:
        /*006c*/ 	.byte	0x04, 0x12
        /*006e*/ 	.short	(.L_19 - .L_18)
	.align		4
.L_18:
        /*0070*/ 	.word	index@(_Z9qk_kernelPKfS0_Pfiiiif)
        /*0074*/ 	.word	0x00000000
.L_19:


//--------------------- .nv.compat                --------------------------
	.section	.nv.compat,"",@"SHT_CUDA_COMPAT_INFO"
	.align	4
        /*0000*/ 	.byte	0x02, 0x09, 0x00, 0x00, 0x02, 0x02, 0x01, 0x00, 0x02, 0x05, 0x05, 0x00, 0x03, 0x07, 0x01, 0x01
        /*0010*/ 	.byte	0x02, 0x03, 0x00, 0x00, 0x02, 0x06, 0x01, 0x00, 0x04, 0x0b, 0x08, 0x00, 0x01, 0x00, 0x00, 0x00
        /*0020*/ 	.byte	0x00, 0x00, 0x00, 0x00


//--------------------- .nv.info._Z9sv_kernelPKfS0_Pfiiii --------------------------
	.section	.nv.info._Z9sv_kernelPKfS0_Pfiiii,"",@"SHT_CUDA_INFO"
	.sectionflags	@""
	.align	4


	//----- nvinfo : EIATTR_CUDA_API_VERSION
	.align		4
        /*0000*/ 	.byte	0x04, 0x37
        /*0002*/ 	.short	(.L_21 - .L_20)
.L_20:
        /*0004*/ 	.word	0x00000082


	//----- nvinfo : EIATTR_KPARAM_INFO
	.align		4
.L_21:
        /*0008*/ 	.byte	0x04, 0x17
        /*000a*/ 	.short	(.L_23 - .L_22)
.L_22:
        /*000c*/ 	.word	0x00000000
        /*0010*/ 	.short	0x0006
        /*0012*/ 	.short	0x0024
        /*0014*/ 	.byte	0x00, 0xf0, 0x11, 0x00


	//----- nvinfo : EIATTR_KPARAM_INFO
	.align		4
.L_23:
        /*0018*/ 	.byte	0x04, 0x17
        /*001a*/ 	.short	(.L_25 - .L_24)
.L_24:
        /*001c*/ 	.word	0x00000000
        /*0020*/ 	.short	0x0005
        /*0022*/ 	.short	0x0020
        /*0024*/ 	.byte	0x00, 0xf0, 0x11, 0x00


	//----- nvinfo : EIATTR_KPARAM_INFO
	.align		4
.L_25:
        /*0028*/ 	.byte	0x04, 0x17
        /*002a*/ 	.short	(.L_27 - .L_26)
.L_26:
        /*002c*/ 	.word	0x00000000
        /*0030*/ 	.short	0x0004
        /*0032*/ 	.short	0x001c
        /*0034*/ 	.byte	0x00, 0xf0, 0x11, 0x00


	//----- nvinfo : EIATTR_KPARAM_INFO
	.align		4
.L_27:
        /*0038*/ 	.byte	0x04, 0x17
        /*003a*/ 	.short	(.L_29 - .L_28)
.L_28:
        /*003c*/ 	.word	0x00000000
        /*0040*/ 	.short	0x0003
        /*0042*/ 	.short	0x0018
        /*0044*/ 	.byte	0x00, 0xf0, 0x11, 0x00


	//----- nvinfo : EIATTR_KPARAM_INFO
	.align		4
.L_29:
        /*0048*/ 	.byte	0x04, 0x17
        /*004a*/ 	.short	(.L_31 - .L_30)
.L_30:
        /*004c*/ 	.word	0x00000000
        /*0050*/ 	.short	0x0002
        /*0052*/ 	.short	0x0010
        /*0054*/ 	.byte	0x00, 0xf5, 0x21, 0x00


	//----- nvinfo : EIATTR_KPARAM_INFO
	.align		4
.L_31:
        /*0058*/ 	.byte	0x04, 0x17
        /*005a*/ 	.short	(.L_33 - .L_32)
.L_32:
        /*005c*/ 	.word	0x00000000
        /*0060*/ 	.short	0x0001
        /*0062*/ 	.short	0x0008
        /*0064*/ 	.byte	0x00, 0xf5, 0x21, 0x00


	//----- nvinfo : EIATTR_KPARAM_INFO
	.align		4
.L_33:
        /*0068*/ 	.byte	0x04, 0x17
        /*006a*/ 	.short	(.L_35 - .L_34)
.L_34:
        /*006c*/ 	.word	0x00000000
        /*0070*/ 	.short	0x0000
        /*0072*/ 	.short	0x0000
        /*0074*/ 	.byte	0x00, 0xf5, 0x21, 0x00


	//----- nvinfo : EIATTR_SPARSE_MMA_MASK
	.align		4
.L_35:
        /*0078*/ 	.byte	0x03, 0x50
        /*007a*/ 	.short	0x0000


	//----- nvinfo : EIATTR_MAXREG_COUNT
	.align		4
        /*007c*/ 	.byte	0x03, 0x1b
        /*007e*/ 	.short	0x00ff


	//----- nvinfo : EIATTR_MERCURY_ISA_VERSION
	.align		4
        /*0080*/ 	.byte	0x03, 0x5f
        /*0082*/ 	.short	0x0101


	//----- nvinfo : EIATTR_VRC_CTA_INIT_COUNT
	.align		4
        /*0084*/ 	.byte	0x02, 0x4a
	.zero		1
	.zero		1


	//----- nvinfo : EIATTR_EXIT_INSTR_OFFSETS
	.align		4
        /*0088*/ 	.byte	0x04, 0x1c
        /*008a*/ 	.short	(.L_37 - .L_36)


	//   ....[0]....
.L_36:
        /*008c*/ 	.word	0x000000e0


	//   ....[1]....
        /*0090*/ 	.word	0x000001d0


	//   ....[2]....
        /*0094*/ 	.word	0x000009a0


	//----- nvinfo : EIATTR_CRS_STACK_SIZE
	.align		4
.L_37:
        /*0098*/ 	.byte	0x04, 0x1e
        /*009a*/ 	.short	(.L_39 - .L_38)
.L_38:
        /*009c*/ 	.word	0x00000000


	//----- nvinfo : EIATTR_CBANK_PARAM_SIZE
	.align		4
.L_39:
        /*00a0*/ 	.byte	0x03, 0x19
        /*00a2*/ 	.short	0x0028


	//----- nvinfo : EIATTR_PARAM_CBANK
	.align		4
        /*00a4*/ 	.byte	0x04, 0x0a
        /*00a6*/ 	.short	(.L_41 - .L_40)
	.align		4
.L_40:
        /*00a8*/ 	.word	index@(.nv.constant0._Z9sv_kernelPKfS0_Pfiiii)
        /*00ac*/ 	.short	0x0380
        /*00ae*/ 	.short	0x0028


	//----- nvinfo : EIATTR_SW_WAR
	.align		4
.L_41:
        /*00b0*/ 	.byte	0x04, 0x36
        /*00b2*/ 	.short	(.L_43 - .L_42)
.L_42:
        /*00b4*/ 	.word	0x00000008
.L_43:


//--------------------- .nv.info._Z14softmax_kernelPfPKbiiib --------------------------
	.section	.nv.info._Z14softmax_kernelPfPKbiiib,"",@"SHT_CUDA_INFO"
	.sectionflags	@""
	.align	4


	//----- nvinfo : EIATTR_CUDA_API_VERSION
	.align		4
        /*0000*/ 	.byte	0x04, 0x37
        /*0002*/ 	.short	(.L_45 - .L_44)
.L_44:
        /*0004*/ 	.word	0x00000082


	//----- nvinfo : EIATTR_KPARAM_INFO
	.align		4
.L_45:
        /*0008*/ 	.byte	0x04, 0x17
        /*000a*/ 	.short	(.L_47 - .L_46)
.L_46:
        /*000c*/ 	.word	0x00000000
        /*0010*/ 	.short	0x0005
        /*0012*/ 	.short	0x001c
        /*0014*/ 	.byte	0x00, 0xf0, 0x05, 0x00


	//----- nvinfo : EIATTR_KPARAM_INFO
	.align		4
.L_47:
        /*0018*/ 	.byte	0x04, 0x17
        /*001a*/ 	.short	(.L_49 - .L_48)
.L_48:
        /*001c*/ 	.word	0x00000000
        /*0020*/ 	.short	0x0004
        /*0022*/ 	.short	0x0018
        /*0024*/ 	.byte	0x00, 0xf0, 0x11, 0x00


	//----- nvinfo : EIATTR_KPARAM_INFO
	.align		4
.L_49:
        /*0028*/ 	.byte	0x04, 0x17
        /*002a*/ 	.short	(.L_51 - .L_50)
.L_50:
        /*002c*/ 	.word	0x00000000
        /*0030*/ 	.short	0x0003
        /*0032*/ 	.short	0x0014
        /*0034*/ 	.byte	0x00, 0xf0, 0x11, 0x00


	//----- nvinfo : EIATTR_KPARAM_INFO
	.align		4
.L_51:
        /*0038*/ 	.byte	0x04, 0x17
        /*003a*/ 	.short	(.L_53 - .L_52)
.L_52:
        /*003c*/ 	.word	0x00000000
        /*0040*/ 	.short	0x0002
        /*0042*/ 	.short	0x0010
        /*0044*/ 	.byte	0x00, 0xf0, 0x11, 0x00


	//----- nvinfo : EIATTR_KPARAM_INFO
	.align		4
.L_53:
        /*0048*/ 	.byte	0x04, 0x17
        /*004a*/ 	.short	(.L_55 - .L_54)
.L_54:
        /*004c*/ 	.word	0x00000000
        /*0050*/ 	.short	0x0001
        /*0052*/ 	.short	0x0008
        /*0054*/ 	.byte	0x00, 0xf5, 0x21, 0x00


	//----- nvinfo : EIATTR_KPARAM_INFO
	.align		4
.L_55:
        /*0058*/ 	.byte	0x04, 0x17
        /*005a*/ 	.short	(.L_57 - .L_56)
.L_56:
        /*005c*/ 	.word	0x00000000
        /*0060*/ 	.short	0x0000
        /*0062*/ 	.short	0x0000
        /*0064*/ 	.byte	0x00, 0xf5, 0x21, 0x00


	//----- nvinfo : EIATTR_SPARSE_MMA_MASK
	.align		4
.L_57:
        /*0068*/ 	.byte	0x03, 0x50
        /*006a*/ 	.short	0x0000


	//----- nvinfo : EIATTR_MAXREG_COUNT
	.align		4
        /*006c*/ 	.byte	0x03, 0x1b
        /*006e*/ 	.short	0x00ff


	//----- nvinfo : EIATTR_MERCURY_ISA_VERSION
	.align		4
        /*0070*/ 	.byte	0x03, 0x5f
        /*0072*/ 	.short	0x0101


	//----- nvinfo : EIATTR_VRC_CTA_INIT_COUNT
	.align		4
        /*0074*/ 	.byte	0x02, 0x4a
	.zero		1
	.zero		1


	//----- nvinfo : EIATTR_EXIT_INSTR_OFFSETS
	.align		4
        /*0078*/ 	.byte	0x04, 0x1c
        /*007a*/ 	.short	(.L_59 - .L_58)


	//   ....[0]....
.L_58:
        /*007c*/ 	.word	0x000000c0


	//   ....[1]....
        /*0080*/ 	.word	0x00002110


	//   ....[2]....
        /*0084*/ 	.word	0x000031b0


	//   ....[3]....
        /*0088*/ 	.word	0x00003a10


	//   ....[4]....
        /*008c*/ 	.word	0x00003e90


	//   ....[5]....
        /*0090*/ 	.word	0x00004010


	//----- nvinfo : EIATTR_CRS_STACK_SIZE
	.align		4
.L_59:
        /*0094*/ 	.byte	0x04, 0x1e
        /*0096*/ 	.short	(.L_61 - .L_60)
.L_60:
        /*0098*/ 	.word	0x00000000


	//----- nvinfo : EIATTR_CBANK_PARAM_SIZE
	.align		4
.L_61:
        /*009c*/ 	.byte	0x03, 0x19
        /*009e*/ 	.short	0x001d


	//----- nvinfo : EIATTR_PARAM_CBANK
	.align		4
        /*00a0*/ 	.byte	0x04, 0x0a
        /*00a2*/ 	.short	(.L_63 - .L_62)
	.align		4
.L_62:
        /*00a4*/ 	.word	index@(.nv.constant0._Z14softmax_kernelPfPKbiiib)
        /*00a8*/ 	.short	0x0380
        /*00aa*/ 	.short	0x001d


	//----- nvinfo : EIATTR_SW_WAR
	.align		4
.L_63:
        /*00ac*/ 	.byte	0x04, 0x36
        /*00ae*/ 	.short	(.L_65 - .L_64)
.L_64:
        /*00b0*/ 	.word	0x00000008
.L_65:


//--------------------- .nv.info._Z9qk_kernelPKfS0_Pfiiiif --------------------------
	.section	.nv.info._Z9qk_kernelPKfS0_Pfiiiif,"",@"SHT_CUDA_INFO"
	.sectionflags	@""
	.align	4


	//----- nvinfo : EIATTR_CUDA_API_VERSION
	.align		4
        /*0000*/ 	.byte	0x04, 0x37
        /*0002*/ 	.short	(.L_67 - .L_66)
.L_66:
        /*0004*/ 	.word	0x00000082


	//----- nvinfo : EIATTR_KPARAM_INFO
	.align		4
.L_67:
        /*0008*/ 	.byte	0x04, 0x17
        /*000a*/ 	.short	(.L_69 - .L_68)
.L_68:
        /*000c*/ 	.word	0x00000000
        /*0010*/ 	.short	0x0007
        /*0012*/ 	.short	0x0028
        /*0014*/ 	.byte	0x00, 0xf0, 0x11, 0x00


	//----- nvinfo : EIATTR_KPARAM_INFO
	.align		4
.L_69:
        /*0018*/ 	.byte	0x04, 0x17
        /*001a*/ 	.short	(.L_71 - .L_70)
.L_70:
        /*001c*/ 	.word	0x00000000
        /*0020*/ 	.short	0x0006
        /*0022*/ 	.short	0x0024
        /*0024*/ 	.byte	0x00, 0xf0, 0x11, 0x00


	//----- nvinfo : EIATTR_KPARAM_INFO
	.align		4
.L_71:
        /*0028*/ 	.byte	0x04, 0x17
        /*002a*/ 	.short	(.L_73 - .L_72)
.L_72:
        /*002c*/ 	.word	0x00000000
        /*0030*/ 	.short	0x0005
        /*0032*/ 	.short	0x0020
        /*0034*/ 	.byte	0x00, 0xf0, 0x11, 0x00


	//----- nvinfo : EIATTR_KPARAM_INFO
	.align		4
.L_73:
        /*0038*/ 	.byte	0x04, 0x17
        /*003a*/ 	.short	(.L_75 - .L_74)
.L_74:
        /*003c*/ 	.word	0x00000000
        /*0040*/ 	.short	0x0004
        /*0042*/ 	.short	0x001c
        /*0044*/ 	.byte	0x00, 0xf0, 0x11, 0x00


	//----- nvinfo : EIATTR_KPARAM_INFO
	.align		4
.L_75:
        /*0048*/ 	.byte	0x04, 0x17
        /*004a*/ 	.short	(.L_77 - .L_76)
.L_76:
        /*004c*/ 	.word	0x00000000
        /*0050*/ 	.short	0x0003
        /*0052*/ 	.short	0x0018
        /*0054*/ 	.byte	0x00, 0xf0, 0x11, 0x00


	//----- nvinfo : EIATTR_KPARAM_INFO
	.align		4
.L_77:
        /*0058*/ 	.byte	0x04, 0x17
        /*005a*/ 	.short	(.L_79 - .L_78)
.L_78:
        /*005c*/ 	.word	0x00000000
        /*0060*/ 	.short	0x0002
        /*0062*/ 	.short	0x0010
        /*0064*/ 	.byte	0x00, 0xf5, 0x21, 0x00


	//----- nvinfo : EIATTR_KPARAM_INFO
	.align		4
.L_79:
        /*0068*/ 	.byte	0x04, 0x17
        /*006a*/ 	.short	(.L_81 - .L_80)
.L_80:
        /*006c*/ 	.word	0x00000000
        /*0070*/ 	.short	0x0001
        /*0072*/ 	.short	0x0008
        /*0074*/ 	.byte	0x00, 0xf5, 0x21, 0x00


	//----- nvinfo : EIATTR_KPARAM_INFO
	.align		4
.L_81:
        /*0078*/ 	.byte	0x04, 0x17
        /*007a*/ 	.short	(.L_83 - .L_82)
.L_82:
        /*007c*/ 	.word	0x00000000
        /*0080*/ 	.short	0x0000
        /*0082*/ 	.short	0x0000
        /*0084*/ 	.byte	0x00, 0xf5, 0x21, 0x00


	//----- nvinfo : EIATTR_SPARSE_MMA_MASK
	.align		4
.L_83:
        /*0088*/ 	.byte	0x03, 0x50
        /*008a*/ 	.short	0x0000


	//----- nvinfo : EIATTR_MAXREG_COUNT
	.align		4
        /*008c*/ 	.byte	0x03, 0x1b
        /*008e*/ 	.short	0x00ff


	//----- nvinfo : EIATTR_MERCURY_ISA_VERSION
	.align		4
        /*0090*/ 	.byte	0x03, 0x5f
        /*0092*/ 	.short	0x0101


	//----- nvinfo : EIATTR_VRC_CTA_INIT_COUNT
	.align		4
        /*0094*/ 	.byte	0x02, 0x4a
	.zero		1
	.zero		1


	//----- nvinfo : EIATTR_EXIT_INSTR_OFFSETS
	.align		4
        /*0098*/ 	.byte	0x04, 0x1c
        /*009a*/ 	.short	(.L_85 - .L_84)


	//   ....[0]....
.L_84:
        /*009c*/ 	.word	0x000000e0


	//   ....[1]....
        /*00a0*/ 	.word	0x00000200


	//   ....[2]....
        /*00a4*/ 	.word	0x00000c40


	//----- nvinfo : EIATTR_CRS_STACK_SIZE
	.align		4
.L_85:
        /*00a8*/ 	.byte	0x04, 0x1e
        /*00aa*/ 	.short	(.L_87 - .L_86)
.L_86:
        /*00ac*/ 	.word	0x00000000


	//----- nvinfo : EIATTR_CBANK_PARAM_SIZE
	.align		4
.L_87:
        /*00b0*/ 	.byte	0x03, 0x19
        /*00b2*/ 	.short	0x002c


	//----- nvinfo : EIATTR_PARAM_CBANK
	.align		4
        /*00b4*/ 	.byte	0x04, 0x0a
        /*00b6*/ 	.short	(.L_89 - .L_88)
	.align		4
.L_88:
        /*00b8*/ 	.word	index@(.nv.constant0._Z9qk_kernelPKfS0_Pfiiiif)
        /*00bc*/ 	.short	0x0380
        /*00be*/ 	.short	0x002c


	//----- nvinfo : EIATTR_SW_WAR
	.align		4
.L_89:
        /*00c0*/ 	.byte	0x04, 0x36
        /*00c2*/ 	.short	(.L_91 - .L_90)
.L_90:
        /*00c4*/ 	.word	0x00000008
.L_91:


//--------------------- .nv.callgraph             --------------------------
	.section	.nv.callgraph,"",@"SHT_CUDA_CALLGRAPH"
	.align	4
	.sectionentsize	8
	.align		4
        /*0000*/ 	.word	0x00000000
	.align		4
        /*0004*/ 	.word	0xffffffff
	.align		4
        /*0008*/ 	.word	0x00000000
	.align		4
        /*000c*/ 	.word	0xfffffffe
	.align		4
        /*0010*/ 	.word	0x00000000
	.align		4
        /*0014*/ 	.word	0xfffffffd
	.align		4
        /*0018*/ 	.word	0x00000000
	.align		4
        /*001c*/ 	.word	0xfffffffc


//--------------------- .text._Z9sv_kernelPKfS0_Pfiiii --------------------------
	.section	.text._Z9sv_kernelPKfS0_Pfiiii,"ax",@progbits
	.align	128
        .global         _Z9sv_kernelPKfS0_Pfiiii
        .type           _Z9sv_kernelPKfS0_Pfiiii,@function
        .size           _Z9sv_kernelPKfS0_Pfiiii,(.L_x_137 - _Z9sv_kernelPKfS0_Pfiiii)
        .other          _Z9sv_kernelPKfS0_Pfiiii,@"STO_CUDA_ENTRY STV_DEFAULT"
_Z9sv_kernelPKfS0_Pfiiii:
.text._Z9sv_kernelPKfS0_Pfiiii:
[----:B------:R-:W-:Y:S01]  /*0000*/  LDC R1, c[0x0][0x37c] ;  /* 0x0000df00ff017b82 */ /* 0x000fe20000000800 */
[----:B------:R-:W0:Y:S07]  /*0010*/  S2R R0, SR_CTAID.Y ;  /* 0x0000000000007919 */ /* 0x000e2e0000002600 */
[----:B------:R-:W0:Y:S01]  /*0020*/  LDC.64 R4, c[0x0][0x398] ;  /* 0x0000e600ff047b82 */ /* 0x000e220000000a00 */
[----:B------:R-:W1:Y:S01]  /*0030*/  LDCU.64 UR4, c[0x0][0x3a0] ;  /* 0x00007400ff0477ac */ /* 0x000e620008000a00 */
[----:B------:R-:W2:Y:S01]  /*0040*/  S2R R2, SR_TID.X ;  /* 0x0000000000027919 */ /* 0x000ea20000002100 */
[----:B------:R-:W3:Y:S05]  /*0050*/  S2R R15, SR_TID.Y ;  /* 0x00000000000f7919 */ /* 0x000eea0000002200 */
[----:B------:R-:W2:Y:S08]  /*0060*/  S2UR UR7, SR_CTAID.X ;  /* 0x00000000000779c3 */ /* 0x000eb00000002500 */
[----:B------:R-:W2:Y:S08]  /*0070*/  LDC R3, c[0x0][0x360] ;  /* 0x0000d800ff037b82 */ /* 0x000eb00000000800 */
[----:B------:R-:W4:Y:S01]  /*0080*/  S2UR UR6, SR_CTAID.Z ;  /* 0x00000000000679c3 */ /* 0x000f220000002700 */
[----:B0-----:R-:W-:Y:S01]  /*0090*/  ISETP.GE.AND P0, PT, R0, R5, PT ;  /* 0x000000050000720c */ /* 0x001fe20003f06270 */
[----:B--2---:R-:W-:-:S03]  /*00a0*/  IMAD R3, R3, UR7, R2 ;  /* 0x0000000703037c24 */ /* 0x004fc6000f8e0202 */
[----:B----4-:R-:W-:-:S04]  /*00b0*/  ISETP.LE.OR P0, PT, R4, UR6, P0 ;  /* 0x0000000604007c0c */ /* 0x010fc80008703670 */
[----:B-1----:R-:W-:-:S04]  /*00c0*/  ISETP.GE.OR P0, PT, R3, UR4, P0 ;  /* 0x0000000403007c0c */ /* 0x002fc80008706670 */
[----:B---3--:R-:W-:-:S13]  /*00d0*/  ISETP.GE.OR P0, PT, R15, UR5, P0 ;  /* 0x000000050f007c0c */ /* 0x008fda0008706670 */
[----:B------:R-:W-:Y:S05]  /*00e0*/  @P0 EXIT ;  /* 0x000000000000094d */ /* 0x000fea0003800000 */
[----:B------:R-:W-:Y:S01]  /*00f0*/  UISETP.GT.AND UP0, UPT, UR4, URZ, UPT ;  /* 0x000000ff0400728c */ /* 0x000fe2000bf04270 */
[----:B------:R-:W-:Y:S01]  /*0100*/  IMAD R0, R5, UR6, R0 ;  /* 0x0000000605007c24 */ /* 0x000fe2000f8e0200 */
[----:B------:R-:W0:Y:S03]  /*0110*/  LDCU UR8, c[0x0][0x364] ;  /* 0x00006c80ff0877ac */ /* 0x000e260008000800 */
[----:B------:R-:W-:Y:S01]  /*0120*/  IMAD R14, R0, UR4, R3 ;  /* 0x00000004000e7c24 */ /* 0x000fe2000f8e0203 */
[----:B------:R-:W1:Y:S03]  /*0130*/  LDCU.64 UR10, c[0x0][0x358] ;  /* 0x00006b00ff0a77ac */ /* 0x000e660008000a00 */
[----:B------:R-:W-:Y:S01]  /*0140*/  IMAD R16, R14, UR4, RZ ;  /* 0x000000040e107c24 */ /* 0x000fe2000f8e02ff */
[----:B------:R-:W-:Y:S06]  /*0150*/  BRA.U UP0, `(.L_x_0) ;  /* 0x0000000100207547 */ /* 0x000fec000b800000 */
[----:B------:R-:W2:Y:S02]  /*0160*/  LDC.64 R4, c[0x0][0x390] ;  /* 0x0000e400ff047b82 */ /* 0x000ea40000000a00 */
.L_x_1:
[----:B---3--:R-:W-:Y:S01]  /*0170*/  IMAD R3, R14, UR5, R15 ;  /* 0x000000050e037c24 */ /* 0x008fe2000f8e020f */
[----:B0-----:R-:W-:-:S03]  /*0180*/  IADD3 R15, PT, PT, R15, UR8, RZ ;  /* 0x000000080f0f7c10 */ /* 0x001fc6000fffe0ff */
[----:B--2---:R-:W-:Y:S01]  /*0190*/  IMAD.WIDE R2, R3, 0x4, R4 ;  /* 0x0000000403027825 */ /* 0x004fe200078e0204 */
[----:B------:R-:W-:-:S04]  /*01a0*/  ISETP.GE.AND P0, PT, R15, UR5, PT ;  /* 0x000000050f007c0c */ /* 0x000fc8000bf06270 */
[----:B-1----:R3:W-:Y:S09]  /*01b0*/  STG.E desc[UR10][R2.64], RZ ;  /* 0x000000ff02007986 */ /* 0x0027f2000c10190a */
[----:B------:R-:W-:Y:S05]  /*01c0*/  @!P0 BRA `(.L_x_1) ;  /* 0xfffffffc00e88947 */ /* 0x000fea000383ffff */
[----:B------:R-:W-:Y:S05]  /*01d0*/  EXIT ;  /* 0x000000000000794d */ /* 0x000fea0003800000 */
.L_x_0:
[----:B------:R-:W-:Y:S02]  /*01e0*/  ULOP3.LUT UR7, UR4, 0x7ffffff8, URZ, 0xc0, !UPT ;  /* 0x7ffffff804077892 */ /* 0x000fe4000f8ec0ff */
[----:B------:R-:W-:Y:S02]  /*01f0*/  ULOP3.LUT UR6, UR4, 0x7, URZ, 0xc0, !UPT ;  /* 0x0000000704067892 */ /* 0x000fe4000f8ec0ff */
[----:B------:R-:W-:Y:S02]  /*0200*/  UIMAD UR4, UR4, UR5, URZ ;  /* 0x00000005040472a4 */ /* 0x000fe4000f8e02ff */
[----:B------:R-:W-:-:S04]  /*0210*/  UIADD3 UR5, UPT, UPT, -UR7, URZ, URZ ;  /* 0x000000ff07057290 */ /* 0x000fc8000fffe1ff */
[----:B------:R-:W-:-:S08]  /*0220*/  IMAD R18, R0, UR4, RZ ;  /* 0x0000000400127c24 */ /* 0x000fd0000f8e02ff */
.L_x_6:
[----:B--2---:R-:W2:Y:S01]  /*0230*/  LDC R17, c[0x0][0x3a0] ;  /* 0x0000e800ff117b82 */ /* 0x004ea20000000800 */
[----:B------:R-:W-:Y:S01]  /*0240*/  HFMA2 R24, -RZ, RZ, 0, 0 ;  /* 0x00000000ff187431 */ /* 0x000fe200000001ff */
[----:B------:R-:W-:Y:S02]  /*0250*/  MOV R3, RZ ;  /* 0x000000ff00037202 */ /* 0x000fe40000000f00 */
[----:B--2---:R-:W-:-:S13]  /*0260*/  ISETP.GE.U32.AND P0, PT, R17, 0x8, PT ;  /* 0x000000081100780c */ /* 0x004fda0003f06070 */
[----:B------:R-:W-:Y:S05]  /*0270*/  @!P0 BRA `(.L_x_2) ;  /* 0x0000000000b88947 */ /* 0x000fea0003800000 */
[----:B------:R-:W-:Y:S02]  /*0280*/  IADD3 R20, PT, PT, R18, R15, RZ ;  /* 0x0000000f12147210 */ /* 0x000fe40007ffe0ff */
[----:B------:R-:W-:Y:S02]  /*0290*/  MOV R24, RZ ;  /* 0x000000ff00187202 */ /* 0x000fe40000000f00 */
[----:B------:R-:W-:Y:S02]  /*02a0*/  MOV R19, R16 ;  /* 0x0000001000137202 */ /* 0x000fe40000000f00 */
[----:B------:R-:W-:-:S07]  /*02b0*/  MOV R21, UR5 ;  /* 0x0000000500157c02 */ /* 0x000fce0008000f00 */
.L_x_3:
[----:B------:R-:W2:Y:S08]  /*02c0*/  LDC.64 R2, c[0x0][0x380] ;  /* 0x0000e000ff027b82 */ /* 0x000eb00000000a00 */
[----:B------:R-:W3:Y:S08]  /*02d0*/  LDC.64 R10, c[0x0][0x388] ;  /* 0x0000e200ff0a7b82 */ /* 0x000ef00000000a00 */
[----:B------:R-:W4:Y:S01]  /*02e0*/  LDC R23, c[0x0][0x3a4] ;  /* 0x0000e900ff177b82 */ /* 0x000f220000000800 */
[----:B--2---:R-:W-:-:S05]  /*02f0*/  IMAD.WIDE R2, R19, 0x4, R2 ;  /* 0x0000000413027825 */ /* 0x004fca00078e0202 */
[----:B-1----:R-:W2:Y:S01]  /*0300*/  LDG.E R29, desc[UR10][R2.64] ;  /* 0x0000000a021d7981 */ /* 0x002ea2000c1e1900 */
[----:B---3--:R-:W-:-:S03]  /*0310*/  IMAD.WIDE R10, R20, 0x4, R10 ;  /* 0x00000004140a7825 */ /* 0x008fc600078e020a */
[----:B------:R-:W3:Y:S04]  /*0320*/  LDG.E R25, desc[UR10][R2.64+0x4] ;  /* 0x0000040a02197981 */ /* 0x000ee8000c1e1900 */
[----:B------:R1:W2:Y:S01]  /*0330*/  LDG.E R28, desc[UR10][R10.64] ;  /* 0x0000000a0a1c7981 */ /* 0x0002a2000c1e1900 */
[----:B----4-:R-:W-:-:S03]  /*0340*/  IMAD.WIDE R12, R23, 0x4, R10 ;  /* 0x00000004170c7825 */ /* 0x010fc600078e020a */
[----:B------:R-:W4:Y:S04]  /*0350*/  LDG.E R27, desc[UR10][R2.64+0x8] ;  /* 0x0000080a021b7981 */ /* 0x000f28000c1e1900 */
[----:B------:R5:W3:Y:S01]  /*0360*/  LDG.E R22, desc[UR10][R12.64] ;  /* 0x0000000a0c167981 */ /* 0x000ae2000c1e1900 */
[----:B------:R-:W-:-:S05]  /*0370*/  IMAD.WIDE R6, R23, 0x4, R12 ;  /* 0x0000000417067825 */ /* 0x000fca00078e020c */
[----:B------:R0:W4:Y:S01]  /*0380*/  LDG.E R26, desc[UR10][R6.64] ;  /* 0x0000000a061a7981 */ /* 0x000122000c1e1900 */
[----:B------:R-:W-:-:S04]  /*0390*/  IMAD.WIDE R8, R23, 0x4, R6 ;  /* 0x0000000417087825 */ /* 0x000fc800078e0206 */
[C---:B------:R-:W-:Y:S02]  /*03a0*/  IMAD.WIDE R4, R23.reuse, 0x4, R8 ;  /* 0x0000000417047825 */ /* 0x040fe400078e0208 */
[----:B------:R-:W4:Y:S02]  /*03b0*/  LDG.E R9, desc[UR10][R8.64] ;  /* 0x0000000a08097981 */ /* 0x000f24000c1e1900 */
[C---:B-1----:R-:W-:Y:S02]  /*03c0*/  IMAD.WIDE R10, R23.reuse, 0x4, R4 ;  /* 0x00000004170a7825 */ /* 0x042fe400078e0204 */
[----:B------:R-:W4:Y:S02]  /*03d0*/  LDG.E R5, desc[UR10][R4.64] ;  /* 0x0000000a04057981 */ /* 0x000f24000c1e1900 */
[C---:B-----5:R-:W-:Y:S02]  /*03e0*/  IMAD.WIDE R12, R23.reuse, 0x4, R10 ;  /* 0x00000004170c7825 */ /* 0x060fe400078e020a */
[----:B------:R-:W5:Y:S04]  /*03f0*/  LDG.E R8, desc[UR10][R2.64+0x18] ;  /* 0x0000180a02087981 */ /* 0x000f68000c1e1900 */
[----:B------:R-:W5:Y:S01]  /*0400*/  LDG.E R4, desc[UR10][R2.64+0x10] ;  /* 0x0000100a02047981 */ /* 0x000f62000c1e1900 */
[----:B0-----:R-:W-:-:S06]  /*0410*/  IMAD.WIDE R6, R23, 0x4, R12 ;  /* 0x0000000417067825 */ /* 0x001fcc00078e020c */
[----:B------:R-:W5:Y:S01]  /*0420*/  LDG.E R6, desc[UR10][R6.64] ;  /* 0x0000000a06067981 */ /* 0x000f62000c1e1900 */
[----:B--2---:R-:W-:-:S03]  /*0430*/  FFMA R24, R29, R28, R24 ;  /* 0x0000001c1d187223 */ /* 0x004fc60000000018 */
[----:B------:R-:W2:Y:S04]  /*0440*/  LDG.E R28, desc[UR10][R2.64+0xc] ;  /* 0x00000c0a021c7981 */ /* 0x000ea8000c1e1900 */
[----:B------:R-:W5:Y:S04]  /*0450*/  LDG.E R29, desc[UR10][R10.64] ;  /* 0x0000000a0a1d7981 */ /* 0x000f68000c1e1900 */
[----:B------:R-:W5:Y:S04]  /*0460*/  LDG.E R10, desc[UR10][R2.64+0x14] ;  /* 0x0000140a020a7981 */ /* 0x000f68000c1e1900 */
[----:B------:R-:W5:Y:S04]  /*0470*/  LDG.E R11, desc[UR10][R2.64+0x1c] ;  /* 0x00001c0a020b7981 */ /* 0x000f68000c1e1900 */
[----:B------:R-:W5:Y:S01]  /*0480*/  LDG.E R3, desc[UR10][R12.64] ;  /* 0x0000000a0c037981 */ /* 0x000f62000c1e1900 */
[----:B---3--:R-:W-:Y:S01]  /*0490*/  FFMA R22, R25, R22, R24 ;  /* 0x0000001619167223 */ /* 0x008fe20000000018 */
[----:B------:R-:W-:-:S03]  /*04a0*/  IADD3 R21, PT, PT, R21, 0x8, RZ ;  /* 0x0000000815157810 */ /* 0x000fc60007ffe0ff */
[----:B----4-:R-:W-:Y:S01]  /*04b0*/  FFMA R27, R27, R26, R22 ;  /* 0x0000001a1b1b7223 */ /* 0x010fe20000000016 */
[----:B------:R-:W-:Y:S02]  /*04c0*/  ISETP.NE.AND P0, PT, R21, RZ, PT ;  /* 0x000000ff1500720c */ /* 0x000fe40003f05270 */
[----:B------:R-:W-:Y:S02]  /*04d0*/  LEA R20, R23, R20, 0x3 ;  /* 0x0000001417147211 */ /* 0x000fe400078e18ff */
[----:B------:R-:W-:Y:S01]  /*04e0*/  IADD3 R19, PT, PT, R19, 0x8, RZ ;  /* 0x0000000813137810 */ /* 0x000fe20007ffe0ff */
[----:B--2---:R-:W-:-:S04]  /*04f0*/  FFMA R9, R28, R9, R27 ;  /* 0x000000091c097223 */ /* 0x004fc8000000001b */
[----:B-----5:R-:W-:-:S04]  /*0500*/  FFMA R5, R4, R5, R9 ;  /* 0x0000000504057223 */ /* 0x020fc80000000009 */
[----:B------:R-:W-:-:S04]  /*0510*/  FFMA R5, R10, R29, R5 ;  /* 0x0000001d0a057223 */ /* 0x000fc80000000005 */
[----:B------:R-:W-:-:S04]  /*0520*/  FFMA R8, R8, R3, R5 ;  /* 0x0000000308087223 */ /* 0x000fc80000000005 */
[----:B------:R-:W-:Y:S01]  /*0530*/  FFMA R24, R11, R6, R8 ;  /* 0x000000060b187223 */ /* 0x000fe20000000008 */
[----:B------:R-:W-:Y:S06]  /*0540*/  @P0 BRA `(.L_x_3) ;  /* 0xfffffffc005c0947 */ /* 0x000fec000383ffff */
[----:B------:R-:W-:-:S07]  /*0550*/  MOV R3, UR7 ;  /* 0x0000000700037c02 */ /* 0x000fce0008000f00 */
.L_x_2:
[----:B------:R-:W-:-:S09]  /*0560*/  UISETP.NE.AND UP0, UPT, UR6, URZ, UPT ;  /* 0x000000ff0600728c */ /* 0x000fd2000bf05270 */
[----:B------:R-:W-:Y:S05]  /*0570*/  BRA.U !UP0, `(.L_x_4) ;  /* 0x0000000108e87547 */ /* 0x000fea000b800000 */
[----:B------:R-:W-:Y:S01]  /*0580*/  UIADD3 UR4, UPT, UPT, UR6, -0x1, URZ ;  /* 0xffffffff06047890 */ /* 0x000fe2000fffe0ff */
[----:B------:R-:W-:-:S03]  /*0590*/  LOP3.LUT P0, R20, R17, 0x3, RZ, 0xc0, !PT ;  /* 0x0000000311147812 */ /* 0x000fc6000780c0ff */
[----:B------:R-:W-:-:S09]  /*05a0*/  UISETP.GE.U32.AND UP0, UPT, UR4, 0x3, UPT ;  /* 0x000000030400788c */ /* 0x000fd2000bf06070 */
[----:B------:R-:W-:Y:S05]  /*05b0*/  BRA.U !UP0, `(.L_x_5) ;  /* 0x0000000108607547 */ /* 0x000fea000b800000 */
[----:B------:R-:W2:Y:S01]  /*05c0*/  LDC R13, c[0x0][0x3a4] ;  /* 0x0000e900ff0d7b82 */ /* 0x000ea20000000800 */
[----:B------:R-:W-:Y:S01]  /*05d0*/  IMAD R2, R0, R17, R3 ;  /* 0x0000001100027224 */ /* 0x000fe200078e0203 */
[----:B------:R-:W-:-:S06]  /*05e0*/  IADD3 R9, PT, PT, R16, R3, RZ ;  /* 0x0000000310097210 */ /* 0x000fcc0007ffe0ff */
[----:B------:R-:W3:Y:S08]  /*05f0*/  LDC.64 R6, c[0x0][0x388] ;  /* 0x0000e200ff067b82 */ /* 0x000ef00000000a00 */
[----:B------:R-:W4:Y:S01]  /*0600*/  LDC.64 R4, c[0x0][0x380] ;  /* 0x0000e000ff047b82 */ /* 0x000f220000000a00 */
[----:B--2---:R-:W-:-:S04]  /*0610*/  IMAD R11, R2, R13, R15 ;  /* 0x0000000d020b7224 */ /* 0x004fc800078e020f */
[----:B---3--:R-:W-:-:S04]  /*0620*/  IMAD.WIDE R6, R11, 0x4, R6 ;  /* 0x000000040b067825 */ /* 0x008fc800078e0206 */
[----:B----4-:R-:W-:-:S04]  /*0630*/  IMAD.WIDE R4, R9, 0x4, R4 ;  /* 0x0000000409047825 */ /* 0x010fc800078e0204 */
[C---:B------:R-:W-:Y:S01]  /*0640*/  IMAD.WIDE R8, R13.reuse, 0x4, R6 ;  /* 0x000000040d087825 */ /* 0x040fe200078e0206 */
[----:B-1----:R-:W2:Y:S04]  /*0650*/  LDG.E R19, desc[UR10][R4.64] ;  /* 0x0000000a04137981 */ /* 0x002ea8000c1e1900 */
[----:B------:R-:W2:Y:S01]  /*0660*/  LDG.E R6, desc[UR10][R6.64] ;  /* 0x0000000a06067981 */ /* 0x000ea2000c1e1900 */
[----:B------:R-:W-:-:S03]  /*0670*/  IMAD.WIDE R10, R13, 0x4, R8 ;  /* 0x000000040d0a7825 */ /* 0x000fc600078e0208 */
[----:B------:R-:W3:Y:S04]  /*0680*/  LDG.E R8, desc[UR10][R8.64] ;  /* 0x0000000a08087981 */ /* 0x000ee8000c1e1900 */
[----:B------:R-:W3:Y:S01]  /*0690*/  LDG.E R2, desc[UR10][R4.64+0x4] ;  /* 0x0000040a04027981 */ /* 0x000ee2000c1e1900 */
[----:B------:R-:W-:-:S03]  /*06a0*/  IMAD.WIDE R12, R13, 0x4, R10 ;  /* 0x000000040d0c7825 */ /* 0x000fc600078e020a */
[----:B------:R-:W4:Y:S04]  /*06b0*/  LDG.E R22, desc[UR10][R10.64] ;  /* 0x0000000a0a167981 */ /* 0x000f28000c1e1900 */
[----:B------:R-:W4:Y:S04]  /*06c0*/  LDG.E R21, desc[UR10][R4.64+0x8] ;  /* 0x0000080a04157981 */ /* 0x000f28000c1e1900 */
[----:B------:R-:W5:Y:S04]  /*06d0*/  LDG.E R23, desc[UR10][R4.64+0xc] ;  /* 0x00000c0a04177981 */ /* 0x000f68000c1e1900 */
[----:B------:R-:W5:Y:S01]  /*06e0*/  LDG.E R12, desc[UR10][R12.64] ;  /* 0x0000000a0c0c7981 */ /* 0x000f62000c1e1900 */
[----:B------:R-:W-:Y:S01]  /*06f0*/  IADD3 R3, PT, PT, R3, 0x4, RZ ;  /* 0x0000000403037810 */ /* 0x000fe20007ffe0ff */
[----:B--2---:R-:W-:-:S04]  /*0700*/  FFMA R19, R19, R6, R24 ;  /* 0x0000000613137223 */ /* 0x004fc80000000018 */
[----:B---3--:R-:W-:-:S04]  /*0710*/  FFMA R2, R2, R8, R19 ;  /* 0x0000000802027223 */ /* 0x008fc80000000013 */
[----:B----4-:R-:W-:-:S04]  /*0720*/  FFMA R2, R21, R22, R2 ;  /* 0x0000001615027223 */ /* 0x010fc80000000002 */
[----:B-----5:R-:W-:-:S07]  /*0730*/  FFMA R24, R23, R12, R2 ;  /* 0x0000000c17187223 */ /* 0x020fce0000000002 */
.L_x_5:
[----:B------:R-:W-:Y:S05]  /*0740*/  @!P0 BRA `(.L_x_4) ;  /* 0x0000000000748947 */ /* 0x000fea0003800000 */
[----:B------:R-:W-:Y:S01]  /*0750*/  ISETP.NE.AND P0, PT, R20, 0x1, PT ;  /* 0x000000011400780c */ /* 0x000fe20003f05270 */
[----:B------:R-:W2:Y:S01]  /*0760*/  LDC.64 R10, c[0x0][0x388] ;  /* 0x0000e200ff0a7b82 */ /* 0x000ea20000000a00 */
[----:B------:R-:W-:-:S07]  /*0770*/  LOP3.LUT P1, RZ, R17, 0x1, RZ, 0xc0, !PT ;  /* 0x0000000111ff7812 */ /* 0x000fce000782c0ff */
[----:B------:R-:W3:Y:S04]  /*0780*/  LDC.64 R8, c[0x0][0x380] ;  /* 0x0000e000ff087b82 */ /* 0x000ee80000000a00 */
[----:B------:R-:W-:Y:S01]  /*0790*/  @P0 IMAD R2, R0, R17, R3 ;  /* 0x0000001100020224 */ /* 0x000fe200078e0203 */
[----:B------:R-:W-:Y:S02]  /*07a0*/  @P0 IADD3 R13, PT, PT, R16, R3, RZ ;  /* 0x00000003100d0210 */ /* 0x000fe40007ffe0ff */
[----:B------:R-:W-:Y:S01]  /*07b0*/  @P0 IADD3 R3, PT, PT, R3, 0x2, RZ ;  /* 0x0000000203030810 */ /* 0x000fe20007ffe0ff */
[----:B------:R-:W4:Y:S04]  /*07c0*/  @P0 LDC R21, c[0x0][0x3a4] ;  /* 0x0000e900ff150b82 */ /* 0x000f280000000800 */
[----:B------:R-:W-:-:S04]  /*07d0*/  @P1 IMAD R17, R0, R17, R3 ;  /* 0x0000001100111224 */ /* 0x000fc800078e0203 */
[----:B------:R-:W5:Y:S08]  /*07e0*/  @P1 LDC R12, c[0x0][0x3a4] ;  /* 0x0000e900ff0c1b82 */ /* 0x000f700000000800 */
[----:B------:R-:W0:Y:S01]  /*07f0*/  LDC.64 R4, c[0x0][0x380] ;  /* 0x0000e000ff047b82 */ /* 0x000e220000000a00 */
[----:B---3--:R-:W-:-:S07]  /*0800*/  @P0 IMAD.WIDE R8, R13, 0x4, R8 ;  /* 0x000000040d080825 */ /* 0x008fce00078e0208 */
[----:B------:R-:W3:Y:S01]  /*0810*/  LDC.64 R6, c[0x0][0x388] ;  /* 0x0000e200ff067b82 */ /* 0x000ee20000000a00 */
[----:B----4-:R-:W-:-:S04]  /*0820*/  @P0 IMAD R19, R2, R21, R15 ;  /* 0x0000001502130224 */ /* 0x010fc800078e020f */
[----:B--2---:R-:W-:Y:S01]  /*0830*/  @P0 IMAD.WIDE R10, R19, 0x4, R10 ;  /* 0x00000004130a0825 */ /* 0x004fe200078e020a */
[----:B------:R-:W-:-:S03]  /*0840*/  @P1 IADD3 R19, PT, PT, R16, R3, RZ ;  /* 0x0000000310131210 */ /* 0x000fc60007ffe0ff */
[----:B-----5:R-:W-:Y:S01]  /*0850*/  @P1 IMAD R17, R17, R12, R15 ;  /* 0x0000000c11111224 */ /* 0x020fe200078e020f */
[----:B-1----:R-:W2:Y:S01]  /*0860*/  @P0 LDG.E R13, desc[UR10][R10.64] ;  /* 0x0000000a0a0d0981 */ /* 0x002ea2000c1e1900 */
[----:B------:R-:W-:-:S03]  /*0870*/  @P0 IMAD.WIDE R2, R21, 0x4, R10 ;  /* 0x0000000415020825 */ /* 0x000fc600078e020a */
[----:B------:R-:W2:Y:S01]  /*0880*/  @P0 LDG.E R21, desc[UR10][R8.64] ;  /* 0x0000000a08150981 */ /* 0x000ea2000c1e1900 */
[----:B0-----:R-:W-:-:S03]  /*0890*/  @P1 IMAD.WIDE R4, R19, 0x4, R4 ;  /* 0x0000000413041825 */ /* 0x001fc600078e0204 */
[----:B------:R-:W4:Y:S04]  /*08a0*/  @P0 LDG.E R12, desc[UR10][R8.64+0x4] ;  /* 0x0000040a080c0981 */ /* 0x000f28000c1e1900 */
[----:B------:R-:W4:Y:S01]  /*08b0*/  @P0 LDG.E R2, desc[UR10][R2.64] ;  /* 0x0000000a02020981 */ /* 0x000f22000c1e1900 */
[----:B---3--:R-:W-:-:S03]  /*08c0*/  @P1 IMAD.WIDE R6, R17, 0x4, R6 ;  /* 0x0000000411061825 */ /* 0x008fc600078e0206 */
[----:B------:R-:W3:Y:S04]  /*08d0*/  @P1 LDG.E R5, desc[UR10][R4.64] ;  /* 0x0000000a04051981 */ /* 0x000ee8000c1e1900 */
[----:B------:R-:W3:Y:S01]  /*08e0*/  @P1 LDG.E R6, desc[UR10][R6.64] ;  /* 0x0000000a06061981 */ /* 0x000ee2000c1e1900 */
[----:B--2---:R-:W-:-:S04]  /*08f0*/  @P0 FFMA R13, R21, R13, R24 ;  /* 0x0000000d150d0223 */ /* 0x004fc80000000018 */
[----:B----4-:R-:W-:-:S04]  /*0900*/  @P0 FFMA R24, R12, R2, R13 ;  /* 0x000000020c180223 */ /* 0x010fc8000000000d */
[----:B---3--:R-:W-:-:S07]  /*0910*/  @P1 FFMA R24, R5, R6, R24 ;  /* 0x0000000605181223 */ /* 0x008fce0000000018 */
.L_x_4:
[----:B------:R-:W2:Y:S01]  /*0920*/  LDC.64 R2, c[0x0][0x390] ;  /* 0x0000e400ff027b82 */ /* 0x000ea20000000a00 */
[----:B------:R-:W3:Y:S02]  /*0930*/  LDCU UR4, c[0x0][0x3a4] ;  /* 0x00007480ff0477ac */ /* 0x000ee40008000800 */
[----:B---3--:R-:W-:Y:S01]  /*0940*/  IMAD R5, R14, UR4, R15 ;  /* 0x000000040e057c24 */ /* 0x008fe2000f8e020f */
[----:B0-----:R-:W-:-:S03]  /*0950*/  IADD3 R15, PT, PT, R15, UR8, RZ ;  /* 0x000000080f0f7c10 */ /* 0x001fc6000fffe0ff */
[----:B--2---:R-:W-:Y:S01]  /*0960*/  IMAD.WIDE R2, R5, 0x4, R2 ;  /* 0x0000000405027825 */ /* 0x004fe200078e0202 */
[----:B------:R-:W-:-:S04]  /*0970*/  ISETP.GE.AND P0, PT, R15, UR4, PT ;  /* 0x000000040f007c0c */ /* 0x000fc8000bf06270 */
[----:B-1----:R2:W-:Y:S09]  /*0980*/  STG.E desc[UR10][R2.64], R24 ;  /* 0x0000001802007986 */ /* 0x0025f2000c10190a */
[----:B------:R-:W-:Y:S05]  /*0990*/  @!P0 BRA `(.L_x_6) ;  /* 0xfffffff800248947 */ /* 0x000fea000383ffff */
[----:B------:R-:W-:Y:S05]  /*09a0*/  EXIT ;  /* 0x000000000000794d */ /* 0x000fea0003800000 */
.L_x_7:
[----:B------:R-:W-:-:S00]  /*09b0*/  BRA `(.L_x_7) ;  /* 0xfffffffc00fc7947 */ /* 0x000fc0000383ffff */
[----:B------:R-:W-:-:S00]  /*09c0*/  NOP ;  /* 0x0000000000007918 */ /* 0x000fc00000000000 */
        /* <DEDUP_REMOVED lines=11> */
.L_x_137:


//--------------------- .text._Z14softmax_kernelPfPKbiiib --------------------------
	.section	.text._Z14softmax_kernelPfPKbiiib,"ax",@progbits
	.align	128
        .global         _Z14softmax_kernelPfPKbiiib
        .type           _Z14softmax_kernelPfPKbiiib,@function
        .size           _Z14softmax_kernelPfPKbiiib,(.L_x_136 - _Z14softmax_kernelPfPKbiiib)
        .other          _Z14softmax_kernelPfPKbiiib,@"STO_CUDA_ENTRY STV_DEFAULT"
_Z14softmax_kernelPfPKbiiib:
.text._Z14softmax_kernelPfPKbiiib:
[----:B------:R-:W-:Y:S01]  /*0000*/  LDC R1, c[0x0][0x37c] ;  /* 0x0000df00ff017b82 */ /* 0x000fe20000000800 */
[----:B------:R-:W0:Y:S07]  /*0010*/  S2R R0, SR_CTAID.Y ;  /* 0x0000000000007919 */ /* 0x000e2e0000002600 */
[----:B------:R-:W0:Y:S01]  /*0020*/  LDC.64 R6, c[0x0][0x390] ;  /* 0x0000e400ff067b82 */ /* 0x000e220000000a00 */
[----:B------:R-:W1:Y:S01]  /*0030*/  LDCU UR5, c[0x0][0x398] ;  /* 0x00007300ff0577ac */ /* 0x000e620008000800 */
[----:B------:R-:W2:Y:S06]  /*0040*/  S2R R3, SR_TID.X ;  /* 0x0000000000037919 */ /* 0x000eac0000002100 */
[----:B------:R-:W2:Y:S08]  /*0050*/  S2UR UR6, SR_CTAID.X ;  /* 0x00000000000679c3 */ /* 0x000eb00000002500 */
[----:B------:R-:W2:Y:S08]  /*0060*/  LDC R4, c[0x0][0x360] ;  /* 0x0000d800ff047b82 */ /* 0x000eb00000000800 */
[----:B------:R-:W3:Y:S01]  /*0070*/  S2UR UR4, SR_CTAID.Z ;  /* 0x00000000000479c3 */ /* 0x000ee20000002700 */
[----:B0-----:R-:W-:Y:S01]  /*0080*/  ISETP.GE.AND P0, PT, R0, R7, PT ;  /* 0x000000070000720c */ /* 0x001fe20003f06270 */
[----:B--2---:R-:W-:-:S03]  /*0090*/  IMAD R4, R4, UR6, R3 ;  /* 0x0000000604047c24 */ /* 0x004fc6000f8e0203 */
[----:B---3--:R-:W-:-:S04]  /*00a0*/  ISETP.LE.OR P0, PT, R6, UR4, P0 ;  /* 0x0000000406007c0c */ /* 0x008fc80008703670 */
[----:B-1----:R-:W-:-:S13]  /*00b0*/  ISETP.GE.OR P0, PT, R4, UR5, P0 ;  /* 0x0000000504007c0c */ /* 0x002fda0008706670 */
[----:B------:R-:W-:Y:S05]  /*00c0*/  @P0 EXIT ;  /* 0x000000000000094d */ /* 0x000fea0003800000 */
[----:B------:R-:W-:Y:S01]  /*00d0*/  UISETP.GE.AND UP0, UPT, UR5, 0x1, UPT ;  /* 0x000000010500788c */ /* 0x000fe2000bf06270 */
[----:B------:R-:W-:Y:S01]  /*00e0*/  IMAD R3, R7, UR4, R0 ;  /* 0x0000000407037c24 */ /* 0x000fe2000f8e0200 */
[----:B------:R-:W-:Y:S01]  /*00f0*/  MOV R0, 0xff7fffff ;  /* 0xff7fffff00007802 */ /* 0x000fe20000000f00 */
[----:B------:R-:W0:Y:S02]  /*0100*/  LDCU.64 UR10, c[0x0][0x358] ;  /* 0x00006b00ff0a77ac */ /* 0x000e240008000a00 */
[----:B------:R-:W-:-:S04]  /*0110*/  IMAD R2, R3, UR5, R4 ;  /* 0x0000000503027c24 */ /* 0x000fc8000f8e0204 */
[----:B------:R-:W-:Y:S01]  /*0120*/  IMAD R2, R2, UR5, RZ ;  /* 0x0000000502027c24 */ /* 0x000fe2000f8e02ff */
[----:B------:R-:W-:Y:S06]  /*0130*/  BRA.U !UP0, `(.L_x_8) ;  /* 0x0000000908dc7547 */ /* 0x000fec000b800000 */
[----:B------:R-:W1:Y:S01]  /*0140*/  LDCU.64 UR8, c[0x0][0x388] ;  /* 0x00007100ff0877ac */ /* 0x000e620008000a00 */
[----:B------:R-:W-:Y:S01]  /*0150*/  IMAD R3, R4, UR5, RZ ;  /* 0x0000000504037c24 */ /* 0x000fe2000f8e02ff */
[----:B-1----:R-:W-:-:S04]  /*0160*/  UISETP.NE.U32.AND UP0, UPT, UR8, URZ, UPT ;  /* 0x000000ff0800728c */ /* 0x002fc8000bf05070 */
[----:B------:R-:W-:-:S09]  /*0170*/  UISETP.NE.AND.EX UP0, UPT, UR9, URZ, UPT, UP0 ;  /* 0x000000ff0900728c */ /* 0x000fd2000bf05300 */
[----:B------:R-:W-:Y:S05]  /*0180*/  BRA.U UP0, `(.L_x_9) ;  /* 0x0000000500107547 */ /* 0x000fea000b800000 */
[----:B------:R-:W-:Y:S01]  /*0190*/  UISETP.GE.U32.AND UP1, UPT, UR5, 0x4, UPT ;  /* 0x000000040500788c */ /* 0x000fe2000bf26070 */
[----:B------:R-:W-:Y:S01]  /*01a0*/  MOV R0, 0xff7fffff ;  /* 0xff7fffff00007802 */ /* 0x000fe20000000f00 */
[----:B------:R-:W-:Y:S01]  /*01b0*/  ULOP3.LUT UR6, UR5, 0x3, URZ, 0xc0, !UPT ;  /* 0x0000000305067892 */ /* 0x000fe2000f8ec0ff */
[----:B------:R-:W-:-:S03]  /*01c0*/  UMOV UR4, URZ ;  /* 0x000000ff00047c82 */ /* 0x000fc60008000000 */
[----:B------:R-:W-:-:S03]  /*01d0*/  UISETP.NE.AND UP0, UPT, UR6, URZ, UPT ;  /* 0x000000ff0600728c */ /* 0x000fc6000bf05270 */
[----:B------:R-:W-:Y:S08]  /*01e0*/  BRA.U !UP1, `(.L_x_10) ;  /* 0x0000000109b47547 */ /* 0x000ff0000b800000 */
[----:B------:R-:W1:Y:S01]  /*01f0*/  LDC.64 R6, c[0x0][0x380] ;  /* 0x0000e000ff067b82 */ /* 0x000e620000000a00 */
[----:B------:R-:W2:Y:S01]  /*0200*/  LDCU.64 UR8, c[0x0][0x380] ;  /* 0x00007000ff0877ac */ /* 0x000ea20008000a00 */
[----:B------:R-:W-:Y:S01]  /*0210*/  IMAD.MOV.U32 R0, RZ, RZ, -0x800001 ;  /* 0xff7fffffff007424 */ /* 0x000fe200078e00ff */
[----:B------:R-:W-:Y:S01]  /*0220*/  MOV R3, R2 ;  /* 0x0000000200037202 */ /* 0x000fe20000000f00 */
[----:B------:R-:W3:Y:S01]  /*0230*/  LDCU.U8 UR7, c[0x0][0x39c] ;  /* 0x00007380ff0777ac */ /* 0x000ee20008000000 */
[----:B------:R-:W-:Y:S01]  /*0240*/  ULOP3.LUT UR4, UR5, 0x7ffffffc, URZ, 0xc0, !UPT ;  /* 0x7ffffffc05047892 */ /* 0x000fe2000f8ec0ff */
[----:B------:R-:W4:Y:S02]  /*0250*/  LDCU.U8 UR15, c[0x0][0x39c] ;  /* 0x00007380ff0f77ac */ /* 0x000f240008000000 */
[----:B------:R-:W-:Y:S01]  /*0260*/  UMOV UR5, URZ ;  /* 0x000000ff00057c82 */ /* 0x000fe20008000000 */
[----:B--2---:R-:W-:-:S04]  /*0270*/  UIADD3 UR8, UP1, UPT, UR8, 0x4, URZ ;  /* 0x0000000408087890 */ /* 0x004fc8000ff3e0ff */
[----:B------:R-:W-:Y:S01]  /*0280*/  UIADD3.X UR9, UPT, UPT, URZ, UR9, URZ, UP1, !UPT ;  /* 0x00000009ff097290 */ /* 0x000fe20008ffe4ff */
[----:B-1----:R-:W-:Y:S01]  /*0290*/  IMAD.WIDE R6, R2, 0x4, R6 ;  /* 0x0000000402067825 */ /* 0x002fe200078e0206 */
[----:B---3--:R-:W-:Y:S02]  /*02a0*/  UPRMT UR7, UR7, 0x8880, URZ ;  /* 0x0000888007077896 */ /* 0x008fe400080000ff */
[----:B------:R-:W-:-:S04]  /*02b0*/  IADD3 R8, P0, PT, R6, 0xc, RZ ;  /* 0x0000000c06087810 */ /* 0x000fc80007f1e0ff */
[----:B----4-:R-:W-:-:S09]  /*02c0*/  IADD3.X R11, PT, PT, RZ, R7, RZ, P0, !PT ;  /* 0x00000007ff0b7210 */ /* 0x010fd200007fe4ff */
.L_x_11:
[----:B------:R-:W-:Y:S01]  /*02d0*/  UPRMT UR12, UR15, 0x8880, URZ ;  /* 0x000088800f0c7896 */ /* 0x000fe200080000ff */
[C---:B------:R-:W-:Y:S01]  /*02e0*/  ISETP.LT.AND P0, PT, R4.reuse, UR5, PT ;  /* 0x0000000504007c0c */ /* 0x040fe2000bf01270 */
[----:B------:R-:W-:Y:S02]  /*02f0*/  UIADD3 UR13, UPT, UPT, UR5, 0x2, URZ ;  /* 0x00000002050d7890 */ /* 0x000fe4000fffe0ff */
[----:B------:R-:W-:Y:S01]  /*0300*/  ISETP.LE.AND P1, PT, R4, UR5, PT ;  /* 0x0000000504007c0c */ /* 0x000fe2000bf23270 */
[----:B------:R-:W-:Y:S01]  /*0310*/  UIADD3 UR14, UPT, UPT, UR5, 0x3, URZ ;  /* 0x00000003050e7890 */ /* 0x000fe2000fffe0ff */
[----:B------:R-:W-:Y:S01]  /*0320*/  ISETP.NE.AND P0, PT, RZ, UR7, P0 ;  /* 0x00000007ff007c0c */ /* 0x000fe20008705270 */
[----:B------:R-:W-:Y:S01]  /*0330*/  UMOV UR7, UR12 ;  /* 0x0000000c00077c82 */ /* 0x000fe20008000000 */
[----:B------:R-:W-:Y:S02]  /*0340*/  MOV R6, UR8 ;  /* 0x0000000800067c02 */ /* 0x000fe40008000f00 */
[----:B------:R-:W-:-:S02]  /*0350*/  ISETP.NE.AND P1, PT, RZ, UR7, P1 ;  /* 0x00000007ff007c0c */ /* 0x000fc40008f25270 */
[----:B------:R-:W-:Y:S02]  /*0360*/  MOV R7, UR9 ;  /* 0x0000000900077c02 */ /* 0x000fe40008000f00 */
[C---:B------:R-:W-:Y:S02]  /*0370*/  ISETP.LT.AND P3, PT, R4.reuse, UR13, PT ;  /* 0x0000000d04007c0c */ /* 0x040fe4000bf61270 */
[----:B------:R-:W-:Y:S01]  /*0380*/  ISETP.LT.AND P2, PT, R4, UR14, PT ;  /* 0x0000000e04007c0c */ /* 0x000fe2000bf41270 */
[----:B------:R-:W-:Y:S01]  /*0390*/  IMAD.WIDE R6, R3, 0x4, R6 ;  /* 0x0000000403067825 */ /* 0x000fe200078e0206 */
[----:B------:R-:W-:Y:S02]  /*03a0*/  ISETP.NE.AND P3, PT, RZ, UR7, P3 ;  /* 0x00000007ff007c0c */ /* 0x000fe40009f65270 */
[----:B------:R-:W-:Y:S02]  /*03b0*/  ISETP.NE.AND P2, PT, RZ, UR7, P2 ;  /* 0x00000007ff007c0c */ /* 0x000fe40009745270 */
[----:B0-----:R-:W2:Y:S04]  /*03c0*/  @!P0 LDG.E R5, desc[UR10][R6.64+-0x4] ;  /* 0xfffffc0a06058981 */ /* 0x001ea8000c1e1900 */
[----:B------:R0:W3:Y:S02]  /*03d0*/  @!P1 LDG.E R9, desc[UR10][R6.64] ;  /* 0x0000000a06099981 */ /* 0x0000e4000c1e1900 */
[----:B0-----:R-:W-:Y:S01]  /*03e0*/  IMAD.MOV.U32 R6, RZ, RZ, R8 ;  /* 0x000000ffff067224 */ /* 0x001fe200078e0008 */
[----:B------:R-:W-:-:S05]  /*03f0*/  MOV R7, R11 ;  /* 0x0000000b00077202 */ /* 0x000fca0000000f00 */
[----:B------:R-:W4:Y:S04]  /*0400*/  @!P3 LDG.E R11, desc[UR10][R6.64+-0x4] ;  /* 0xfffffc0a060bb981 */ /* 0x000f28000c1e1900 */
[----:B------:R-:W5:Y:S01]  /*0410*/  @!P2 LDG.E R13, desc[UR10][R6.64] ;  /* 0x0000000a060da981 */ /* 0x000f62000c1e1900 */
[----:B------:R-:W-:Y:S01]  /*0420*/  UIADD3 UR5, UPT, UPT, UR5, 0x4, URZ ;  /* 0x0000000405057890 */ /* 0x000fe2000fffe0ff */
[----:B------:R-:W-:-:S03]  /*0430*/  IADD3 R3, PT, PT, R3, 0x4, RZ ;  /* 0x0000000403037810 */ /* 0x000fc60007ffe0ff */
[----:B------:R-:W-:Y:S01]  /*0440*/  UISETP.NE.AND UP1, UPT, UR5, UR4, UPT ;  /* 0x000000040500728c */ /* 0x000fe2000bf25270 */
[----:B--2---:R-:W-:Y:S02]  /*0450*/  @!P0 FMNMX R0, R0, R5, !PT ;  /* 0x0000000500008209 */ /* 0x004fe40007800000 */
[----:B------:R-:W-:Y:S02]  /*0460*/  IADD3 R8, P0, PT, R6, 0x10, RZ ;  /* 0x0000001006087810 */ /* 0x000fe40007f1e0ff */
[----:B---3--:R-:W-:-:S04]  /*0470*/  @!P1 FMNMX R0, R0, R9, !PT ;  /* 0x0000000900009209 */ /* 0x008fc80007800000 */
[----:B----4-:R-:W-:Y:S02]  /*0480*/  @!P3 FMNMX R0, R0, R11, !PT ;  /* 0x0000000b0000b209 */ /* 0x010fe40007800000 */
[----:B------:R-:W-:Y:S02]  /*0490*/  IADD3.X R11, PT, PT, RZ, R7, RZ, P0, !PT ;  /* 0x00000007ff0b7210 */ /* 0x000fe400007fe4ff */
[----:B-----5:R-:W-:Y:S01]  /*04a0*/  @!P2 FMNMX R0, R0, R13, !PT ;  /* 0x0000000d0000a209 */ /* 0x020fe20007800000 */
[----:B------:R-:W-:Y:S06]  /*04b0*/  BRA.U UP1, `(.L_x_11) ;  /* 0xfffffffd01847547 */ /* 0x000fec000b83ffff */
.L_x_10:
[----:B------:R-:W-:Y:S05]  /*04c0*/  BRA.U !UP0, `(.L_x_8) ;  /* 0x0000000508f87547 */ /* 0x000fea000b800000 */
[----:B------:R-:W1:Y:S01]  /*04d0*/  LDC.64 R8, c[0x0][0x380] ;  /* 0x0000e000ff087b82 */ /* 0x000e620000000a00 */
[----:B------:R-:W2:Y:S01]  /*04e0*/  LDCU.U8 UR5, c[0x0][0x39c] ;  /* 0x00007380ff0577ac */ /* 0x000ea20008000000 */
[----:B------:R-:W-:Y:S01]  /*04f0*/  VIADD R3, R2, UR4 ;  /* 0x0000000402037c36 */ /* 0x000fe20008000000 */
[----:B------:R-:W-:Y:S02]  /*0500*/  UIADD3 UR6, UPT, UPT, -UR6, URZ, URZ ;  /* 0x000000ff06067290 */ /* 0x000fe4000fffe1ff */
[----:B--2---:R-:W-:-:S12]  /*0510*/  UPRMT UR5, UR5, 0x8880, URZ ;  /* 0x0000888005057896 */ /* 0x004fd800080000ff */
.L_x_12:
[----:B------:R-:W-:Y:S01]  /*0520*/  ISETP.LT.AND P0, PT, R4, UR4, PT ;  /* 0x0000000404007c0c */ /* 0x000fe2000bf01270 */
[----:B-1----:R-:W-:-:S03]  /*0530*/  IMAD.WIDE R6, R3, 0x4, R8 ;  /* 0x0000000403067825 */ /* 0x002fc600078e0208 */
[----:B------:R-:W-:-:S13]  /*0540*/  ISETP.NE.AND P0, PT, RZ, UR5, P0 ;  /* 0x00000005ff007c0c */ /* 0x000fda0008705270 */
[----:B0-----:R-:W2:Y:S01]  /*0550*/  @!P0 LDG.E R7, desc[UR10][R6.64] ;  /* 0x0000000a06078981 */ /* 0x001ea2000c1e1900 */
[----:B------:R-:W-:-:S04]  /*0560*/  UIADD3 UR6, UPT, UPT, UR6, 0x1, URZ ;  /* 0x0000000106067890 */ /* 0x000fc8000fffe0ff */
[----:B------:R-:W-:Y:S01]  /*0570*/  UISETP.NE.AND UP0, UPT, UR6, URZ, UPT ;  /* 0x000000ff0600728c */ /* 0x000fe2000bf05270 */
[----:B--2---:R-:W-:-:S08]  /*0580*/  @!P0 FMNMX R0, R0, R7, !PT ;  /* 0x0000000700008209 */ /* 0x004fd00007800000 */
[----:B------:R-:W-:Y:S05]  /*0590*/  BRA.U !UP0, `(.L_x_8) ;  /* 0x0000000508c47547 */ /* 0x000fea000b800000 */
[----:B------:R-:W-:Y:S01]  /*05a0*/  IADD3 R3, PT, PT, R3, 0x1, RZ ;  /* 0x0000000103037810 */ /* 0x000fe20007ffe0ff */
[----:B------:R-:W-:Y:S01]  /*05b0*/  UIADD3 UR4, UPT, UPT, UR4, 0x1, URZ ;  /* 0x0000000104047890 */ /* 0x000fe2000fffe0ff */
[----:B------:R-:W-:Y:S11]  /*05c0*/  BRA `(.L_x_12) ;  /* 0xfffffffc00d47947 */ /* 0x000ff6000383ffff */
.L_x_9:
[----:B------:R-:W-:Y:S01]  /*05d0*/  UISETP.GE.U32.AND UP0, UPT, UR5, 0x4, UPT ;  /* 0x000000040500788c */ /* 0x000fe2000bf06070 */
[----:B------:R-:W-:Y:S01]  /*05e0*/  MOV R0, 0xff7fffff ;  /* 0xff7fffff00007802 */ /* 0x000fe20000000f00 */
[----:B------:R-:W-:Y:S01]  /*05f0*/  ULOP3.LUT UR6, UR5, 0x3, URZ, 0xc0, !UPT ;  /* 0x0000000305067892 */ /* 0x000fe2000f8ec0ff */
[----:B------:R-:W-:-:S06]  /*0600*/  UMOV UR4, URZ ;  /* 0x000000ff00047c82 */ /* 0x000fcc0008000000 */
[----:B------:R-:W-:Y:S05]  /*0610*/  BRA.U !UP0, `(.L_x_13) ;  /* 0x0000000508347547 */ /* 0x000fea000b800000 */
[----:B------:R-:W1:Y:S01]  /*0620*/  LDC.64 R8, c[0x0][0x380] ;  /* 0x0000e000ff087b82 */ /* 0x000e620000000a00 */
[----:B------:R-:W2:Y:S01]  /*0630*/  LDCU.U8 UR7, c[0x0][0x39c] ;  /* 0x00007380ff0777ac */ /* 0x000ea20008000000 */
[C---:B------:R-:W-:Y:S01]  /*0640*/  IADD3 R12, P0, PT, R3.reuse, UR8, RZ ;  /* 0x00000008030c7c10 */ /* 0x040fe2000ff1e0ff */
[----:B------:R-:W-:Y:S01]  /*0650*/  IMAD.MOV.U32 R0, RZ, RZ, -0x800001 ;  /* 0xff7fffffff007424 */ /* 0x000fe200078e00ff */
[----:B------:R-:W-:Y:S01]  /*0660*/  MOV R5, R3 ;  /* 0x0000000300057202 */ /* 0x000fe20000000f00 */
[----:B------:R-:W-:Y:S01]  /*0670*/  ULOP3.LUT UR4, UR5, 0x7ffffffc, URZ, 0xc0, !UPT ;  /* 0x7ffffffc05047892 */ /* 0x000fe2000f8ec0ff */
[----:B------:R-:W-:Y:S01]  /*0680*/  LEA.HI.X.SX32 R15, R3, UR9, 0x1, P0 ;  /* 0x00000009030f7c11 */ /* 0x000fe200080f0eff */
[----:B------:R-:W3:Y:S01]  /*0690*/  LDCU.U8 UR14, c[0x0][0x39c] ;  /* 0x00007380ff0e77ac */ /* 0x000ee20008000000 */
[----:B------:R-:W4:Y:S01]  /*06a0*/  LDC.64 R6, c[0x0][0x380] ;  /* 0x0000e000ff067b82 */ /* 0x000f220000000a00 */
[----:B------:R-:W-:Y:S01]  /*06b0*/  MOV R13, R2 ;  /* 0x00000002000d7202 */ /* 0x000fe20000000f00 */
[----:B------:R-:W0:Y:S01]  /*06c0*/  LDCU.64 UR12, c[0x0][0x388] ;  /* 0x00007100ff0c77ac */ /* 0x000e220008000a00 */
[----:B------:R-:W-:Y:S01]  /*06d0*/  UMOV UR5, URZ ;  /* 0x000000ff00057c82 */ /* 0x000fe20008000000 */
[----:B--2---:R-:W-:Y:S01]  /*06e0*/  UPRMT UR7, UR7, 0x8880, URZ ;  /* 0x0000888007077896 */ /* 0x004fe200080000ff */
[----:B-1----:R-:W-:-:S03]  /*06f0*/  IMAD.WIDE R8, R2, 0x4, R8 ;  /* 0x0000000402087825 */ /* 0x002fc600078e0208 */
[----:B------:R-:W-:-:S04]  /*0700*/  IADD3 R14, P1, PT, R8, 0xc, RZ ;  /* 0x0000000c080e7810 */ /* 0x000fc80007f3e0ff */
[----:B------:R-:W-:Y:S02]  /*0710*/  IADD3.X R17, PT, PT, RZ, R9, RZ, P1, !PT ;  /* 0x00000009ff117210 */ /* 0x000fe40000ffe4ff */
[----:B------:R-:W-:-:S04]  /*0720*/  IADD3 R12, P1, PT, R12, 0x3, RZ ;  /* 0x000000030c0c7810 */ /* 0x000fc80007f3e0ff */
[----:B0--34-:R-:W-:-:S09]  /*0730*/  IADD3.X R15, PT, PT, RZ, R15, RZ, P1, !PT ;  /* 0x0000000fff0f7210 */ /* 0x019fd20000ffe4ff */
.L_x_22:
[----:B------:R-:W-:Y:S01]  /*0740*/  ISETP.LT.AND P0, PT, R4, UR5, PT ;  /* 0x0000000504007c0c */ /* 0x000fe2000bf01270 */
[----:B------:R-:W-:Y:S01]  /*0750*/  BSSY.RECONVERGENT B0, `(.L_x_14) ;  /* 0x000000b000007945 */ /* 0x000fe20003800200 */
[----:B------:R-:W-:Y:S01]  /*0760*/  ISETP.NE.AND P2, PT, RZ, UR7, PT ;  /* 0x00000007ff007c0c */ /* 0x000fe2000bf45270 */
[----:B------:R-:W-:Y:S01]  /*0770*/  IMAD.WIDE R10, R13, 0x4, R6 ;  /* 0x000000040d0a7825 */ /* 0x000fe200078e0206 */
[----:B------:R-:W-:-:S04]  /*0780*/  IADD3 R8, P1, PT, R5, UR12, RZ ;  /* 0x0000000c05087c10 */ /* 0x000fc8000ff3e0ff */
[----:B------:R-:W-:-:S07]  /*0790*/  LEA.HI.X.SX32 R9, R5, UR13, 0x1, P1 ;  /* 0x0000000d05097c11 */ /* 0x000fce00088f0eff */
[----:B------:R-:W-:Y:S05]  /*07a0*/  @P0 BRA P2, `(.L_x_15) ;  /* 0x0000000000140947 */ /* 0x000fea0001000000 */
[----:B------:R-:W2:Y:S02]  /*07b0*/  LDG.E.U8 R8, desc[UR10][R8.64] ;  /* 0x0000000a08087981 */ /* 0x000ea4000c1e1100 */
[----:B--2---:R-:W-:-:S13]  /*07c0*/  ISETP.NE.AND P0, PT, R8, RZ, PT ;  /* 0x000000ff0800720c */ /* 0x004fda0003f05270 */
[----:B------:R-:W-:Y:S05]  /*07d0*/  @!P0 BRA `(.L_x_15) ;  /* 0x0000000000088947 */ /* 0x000fea0003800000 */
[----:B------:R-:W2:Y:S02]  /*07e0*/  LDG.E R11, desc[UR10][R10.64] ;  /* 0x0000000a0a0b7981 */ /* 0x000ea4000c1e1900 */
[----:B--2---:R-:W-:-:S07]  /*07f0*/  FMNMX R0, R0, R11, !PT ;  /* 0x0000000b00007209 */ /* 0x004fce0007800000 */
.L_x_15:
[----:B------:R-:W-:Y:S05]  /*0800*/  BSYNC.RECONVERGENT B0 ;  /* 0x0000000000007941 */ /* 0x000fea0003800200 */
.L_x_14:
[----:B------:R-:W-:Y:S01]  /*0810*/  UPRMT UR7, UR14, 0x8880, URZ ;  /* 0x000088800e077896 */ /* 0x000fe200080000ff */
[----:B------:R-:W-:Y:S01]  /*0820*/  ISETP.LE.AND P0, PT, R4, UR5, PT ;  /* 0x0000000504007c0c */ /* 0x000fe2000bf03270 */
[----:B------:R-:W-:Y:S01]  /*0830*/  BSSY.RECONVERGENT B0, `(.L_x_16) ;  /* 0x000000c000007945 */ /* 0x000fe20003800200 */
[----:B------:R-:W-:Y:S01]  /*0840*/  IMAD.MOV.U32 R8, RZ, RZ, R14 ;  /* 0x000000ffff087224 */ /* 0x000fe200078e000e */
[----:B------:R-:W-:Y:S02]  /*0850*/  MOV R9, R17 ;  /* 0x0000001100097202 */ /* 0x000fe40000000f00 */
[----:B------:R-:W-:Y:S02]  /*0860*/  ISETP.NE.AND P1, PT, RZ, UR7, PT ;  /* 0x00000007ff007c0c */ /* 0x000fe4000bf25270 */
[----:B------:R-:W-:Y:S02]  /*0870*/  MOV R10, R12 ;  /* 0x0000000c000a7202 */ /* 0x000fe40000000f00 */
[----:B------:R-:W-:-:S09]  /*0880*/  MOV R11, R15 ;  /* 0x0000000f000b7202 */ /* 0x000fd20000000f00 */
[----:B------:R-:W-:Y:S05]  /*0890*/  @P0 BRA P1, `(.L_x_17) ;  /* 0x0000000000140947 */ /* 0x000fea0000800000 */
[----:B------:R-:W2:Y:S02]  /*08a0*/  LDG.E.U8 R12, desc[UR10][R10.64+-0x2] ;  /* 0xfffffe0a0a0c7981 */ /* 0x000ea4000c1e1100 */
[----:B--2---:R-:W-:-:S13]  /*08b0*/  ISETP.NE.AND P0, PT, R12, RZ, PT ;  /* 0x000000ff0c00720c */ /* 0x004fda0003f05270 */
[----:B------:R-:W-:Y:S05]  /*08c0*/  @!P0 BRA `(.L_x_17) ;  /* 0x0000000000088947 */ /* 0x000fea0003800000 */
[----:B------:R-:W2:Y:S02]  /*08d0*/  LDG.E R15, desc[UR10][R8.64+-0x8] ;  /* 0xfffff80a080f7981 */ /* 0x000ea4000c1e1900 */
[----:B--2---:R-:W-:-:S07]  /*08e0*/  FMNMX R0, R0, R15, !PT ;  /* 0x0000000f00007209 */ /* 0x004fce0007800000 */
.L_x_17:
[----:B------:R-:W-:Y:S05]  /*08f0*/  BSYNC.RECONVERGENT B0 ;  /* 0x0000000000007941 */ /* 0x000fea0003800200 */
.L_x_16:
[----:B------:R-:W-:Y:S01]  /*0900*/  UIADD3 UR8, UPT, UPT, UR5, 0x2, URZ ;  /* 0x0000000205087890 */ /* 0x000fe2000fffe0ff */
[----:B------:R-:W-:Y:S01]  /*0910*/  ISETP.NE.AND P1, PT, RZ, UR7, PT ;  /* 0x00000007ff007c0c */ /* 0x000fe2000bf25270 */
[----:B------:R-:W-:Y:S04]  /*0920*/  BSSY.RECONVERGENT B0, `(.L_x_18) ;  /* 0x0000008000007945 */ /* 0x000fe80003800200 */
[----:B------:R-:W-:-:S13]  /*0930*/  ISETP.LT.AND P0, PT, R4, UR8, PT ;  /* 0x0000000804007c0c */ /* 0x000fda000bf01270 */
[----:B------:R-:W-:Y:S05]  /*0940*/  @P0 BRA P1, `(.L_x_19) ;  /* 0x0000000000140947 */ /* 0x000fea0000800000 */
[----:B------:R-:W2:Y:S02]  /*0950*/  LDG.E.U8 R12, desc[UR10][R10.64+-0x1] ;  /* 0xffffff0a0a0c7981 */ /* 0x000ea4000c1e1100 */
[----:B--2---:R-:W-:-:S13]  /*0960*/  ISETP.NE.AND P0, PT, R12, RZ, PT ;  /* 0x000000ff0c00720c */ /* 0x004fda0003f05270 */
[----:B------:R-:W-:Y:S05]  /*0970*/  @!P0 BRA `(.L_x_19) ;  /* 0x0000000000088947 */ /* 0x000fea0003800000 */
[----:B------:R-:W2:Y:S02]  /*0980*/  LDG.E R15, desc[UR10][R8.64+-0x4] ;  /* 0xfffffc0a080f7981 */ /* 0x000ea4000c1e1900 */
[----:B--2---:R-:W-:-:S07]  /*0990*/  FMNMX R0, R0, R15, !PT ;  /* 0x0000000f00007209 */ /* 0x004fce0007800000 */
.L_x_19:
[----:B------:R-:W-:Y:S05]  /*09a0*/  BSYNC.RECONVERGENT B0 ;  /* 0x0000000000007941 */ /* 0x000fea0003800200 */
.L_x_18:
        /* <DEDUP_REMOVED lines=10> */
.L_x_21:
[----:B------:R-:W-:Y:S05]  /*0a50*/  BSYNC.RECONVERGENT B0 ;  /* 0x0000000000007941 */ /* 0x000fea0003800200 */
.L_x_20:
[----:B------:R-:W-:Y:S01]  /*0a60*/  UIADD3 UR5, UPT, UPT, UR5, 0x4, URZ ;  /* 0x0000000405057890 */ /* 0x000fe2000fffe0ff */
[----:B------:R-:W-:Y:S02]  /*0a70*/  IADD3 R14, P0, PT, R8, 0x10, RZ ;  /* 0x00000010080e7810 */ /* 0x000fe40007f1e0ff */
[----:B------:R-:W-:Y:S01]  /*0a80*/  IADD3 R12, P1, PT, R10, 0x4, RZ ;  /* 0x000000040a0c7810 */ /* 0x000fe20007f3e0ff */
[----:B------:R-:W-:Y:S01]  /*0a90*/  UISETP.NE.AND UP0, UPT, UR5, UR4, UPT ;  /* 0x000000040500728c */ /* 0x000fe2000bf05270 */
[----:B------:R-:W-:Y:S01]  /*0aa0*/  IADD3 R13, PT, PT, R13, 0x4, RZ ;  /* 0x000000040d0d7810 */ /* 0x000fe20007ffe0ff */
[----:B------:R-:W-:Y:S01]  /*0ab0*/  IMAD.X R17, RZ, RZ, R9, P0 ;  /* 0x000000ffff117224 */ /* 0x000fe200000e0609 */
[----:B------:R-:W-:Y:S02]  /*0ac0*/  IADD3.X R15, PT, PT, RZ, R11, RZ, P1, !PT ;  /* 0x0000000bff0f7210 */ /* 0x000fe40000ffe4ff */
[----:B------:R-:W-:-:S04]  /*0ad0*/  IADD3 R5, PT, PT, R5, 0x4, RZ ;  /* 0x0000000405057810 */ /* 0x000fc80007ffe0ff */
[----:B------:R-:W-:Y:S05]  /*0ae0*/  BRA.U UP0, `(.L_x_22) ;  /* 0xfffffffd00147547 */ /* 0x000fea000b83ffff */
.L_x_13:
[----:B------:R-:W-:-:S09]  /*0af0*/  UISETP.NE.AND UP0, UPT, UR6, URZ, UPT ;  /* 0x000000ff0600728c */ /* 0x000fd2000bf05270 */
[----:B------:R-:W-:Y:S05]  /*0b00*/  BRA.U !UP0, `(.L_x_8) ;  /* 0x0000000108687547 */ /* 0x000fea000b800000 */
[----:B------:R-:W1:Y:S01]  /*0b10*/  LDC.64 R10, c[0x0][0x380] ;  /* 0x0000e000ff0a7b82 */ /* 0x000e620000000a00 */
[----:B------:R-:W2:Y:S01]  /*0b20*/  LDCU.U8 UR7, c[0x0][0x39c] ;  /* 0x00007380ff0777ac */ /* 0x000ea20008000000 */
[----:B------:R-:W-:Y:S01]  /*0b30*/  VIADD R5, R3, UR4 ;  /* 0x0000000403057c36 */ /* 0x000fe20008000000 */
[----:B------:R-:W-:Y:S01]  /*0b40*/  IADD3 R3, PT, PT, R2, UR4, RZ ;  /* 0x0000000402037c10 */ /* 0x000fe2000fffe0ff */
[----:B------:R-:W-:Y:S01]  /*0b50*/  UIADD3 UR5, UPT, UPT, -UR6, URZ, URZ ;  /* 0x000000ff06057290 */ /* 0x000fe2000fffe1ff */
[----:B------:R-:W3:Y:S01]  /*0b60*/  LDCU.64 UR8, c[0x0][0x388] ;  /* 0x00007100ff0877ac */ /* 0x000ee20008000a00 */
[----:B--2---:R-:W-:-:S12]  /*0b70*/  UPRMT UR6, UR7, 0x8880, URZ ;  /* 0x0000888007067896 */ /* 0x004fd800080000ff */
.L_x_25:
[----:B------:R-:W-:Y:S01]  /*0b80*/  ISETP.LT.AND P0, PT, R4, UR4, PT ;  /* 0x0000000404007c0c */ /* 0x000fe2000bf01270 */
[----:B------:R-:W-:Y:S01]  /*0b90*/  UIADD3 UR5, UPT, UPT, UR5, 0x1, URZ ;  /* 0x0000000105057890 */ /* 0x000fe2000fffe0ff */
[----:B------:R-:W-:Y:S01]  /*0ba0*/  ISETP.NE.AND P2, PT, RZ, UR6, PT ;  /* 0x00000006ff007c0c */ /* 0x000fe2000bf45270 */
[----:B------:R-:W-:Y:S01]  /*0bb0*/  UIADD3 UR4, UPT, UPT, UR4, 0x1, URZ ;  /* 0x0000000104047890 */ /* 0x000fe2000fffe0ff */
[----:B---3--:R-:W-:Y:S01]  /*0bc0*/  IADD3 R6, P1, PT, R5, UR8, RZ ;  /* 0x0000000805067c10 */ /* 0x008fe2000ff3e0ff */
[----:B------:R-:W-:Y:S01]  /*0bd0*/  UISETP.NE.AND UP0, UPT, UR5, URZ, UPT ;  /* 0x000000ff0500728c */ /* 0x000fe2000bf05270 */
[----:B------:R-:W-:Y:S01]  /*0be0*/  BSSY.RECONVERGENT B0, `(.L_x_23) ;  /* 0x0000009000007945 */ /* 0x000fe20003800200 */
[----:B-1----:R-:W-:Y:S01]  /*0bf0*/  IMAD.WIDE R8, R3, 0x4, R10 ;  /* 0x0000000403087825 */ /* 0x002fe200078e020a */
[----:B------:R-:W-:-:S07]  /*0c00*/  LEA.HI.X.SX32 R7, R5, UR9, 0x1, P1 ;  /* 0x0000000905077c11 */ /* 0x000fce00088f0eff */
[----:B------:R-:W-:Y:S05]  /*0c10*/  @P0 BRA P2, `(.L_x_24) ;  /* 0x0000000000140947 */ /* 0x000fea0001000000 */
[----:B0-----:R-:W2:Y:S02]  /*0c20*/  LDG.E.U8 R6, desc[UR10][R6.64] ;  /* 0x0000000a06067981 */ /* 0x001ea4000c1e1100 */
[----:B--2---:R-:W-:-:S13]  /*0c30*/  ISETP.NE.AND P0, PT, R6, RZ, PT ;  /* 0x000000ff0600720c */ /* 0x004fda0003f05270 */
[----:B------:R-:W-:Y:S05]  /*0c40*/  @!P0 BRA `(.L_x_24) ;  /* 0x0000000000088947 */ /* 0x000fea0003800000 */
[----:B------:R-:W2:Y:S02]  /*0c50*/  LDG.E R9, desc[UR10][R8.64] ;  /* 0x0000000a08097981 */ /* 0x000ea4000c1e1900 */
[----:B--2---:R-:W-:-:S07]  /*0c60*/  FMNMX R0, R0, R9, !PT ;  /* 0x0000000900007209 */ /* 0x004fce0007800000 */
.L_x_24:
[----:B0-----:R-:W-:Y:S05]  /*0c70*/  BSYNC.RECONVERGENT B0 ;  /* 0x0000000000007941 */ /* 0x001fea0003800200 */
.L_x_23:
[----:B------:R-:W-:Y:S02]  /*0c80*/  IADD3 R3, PT, PT, R3, 0x1, RZ ;  /* 0x0000000103037810 */ /* 0x000fe40007ffe0ff */
[----:B------:R-:W-:Y:S01]  /*0c90*/  IADD3 R5, PT, PT, R5, 0x1, RZ ;  /* 0x0000000105057810 */ /* 0x000fe20007ffe0ff */
[----:B------:R-:W-:Y:S06]  /*0ca0*/  BRA.U UP0, `(.L_x_25) ;  /* 0xfffffffd00b47547 */ /* 0x000fec000b83ffff */
.L_x_8:
[----:B------:R-:W1:Y:S01]  /*0cb0*/  LDCU UR5, c[0x0][0x398] ;  /* 0x00007300ff0577ac */ /* 0x000e620008000800 */
[----:B------:R-:W-:Y:S01]  /*0cc0*/  IMAD.MOV.U32 R3, RZ, RZ, RZ ;  /* 0x000000ffff037224 */ /* 0x000fe200078e00ff */
[----:B-1----:R-:W-:-:S09]  /*0cd0*/  UISETP.GE.AND UP0, UPT, UR5, 0x1, UPT ;  /* 0x000000010500788c */ /* 0x002fd2000bf06270 */
[----:B------:R-:W-:Y:S05]  /*0ce0*/  BRA.U !UP0, `(.L_x_26) ;  /* 0x0000001508007547 */ /* 0x000fea000b800000 */
[----:B------:R-:W1:Y:S01]  /*0cf0*/  LDCU.64 UR8, c[0x0][0x388] ;  /* 0x00007100ff0877ac */ /* 0x000e620008000a00 */
[----:B------:R-:W-:Y:S01]  /*0d00*/  IMAD R5, R4, UR5, RZ ;  /* 0x0000000504057c24 */ /* 0x000fe2000f8e02ff */
[----:B-1----:R-:W-:-:S04]  /*0d10*/  UISETP.NE.U32.AND UP0, UPT, UR8, URZ, UPT ;  /* 0x000000ff0800728c */ /* 0x002fc8000bf05070 */
[----:B------:R-:W-:-:S09]  /*0d20*/  UISETP.NE.AND.EX UP0, UPT, UR9, URZ, UPT, UP0 ;  /* 0x000000ff0900728c */ /* 0x000fd2000bf05300 */
[----:B------:R-:W-:Y:S05]  /*0d30*/  BRA.U UP0, `(.L_x_27) ;  /* 0x0000000900007547 */ /* 0x000fea000b800000 */
[----:B------:R-:W-:Y:S01]  /*0d40*/  UISETP.GE.U32.AND UP1, UPT, UR5, 0x4, UPT ;  /* 0x000000040500788c */ /* 0x000fe2000bf26070 */
[----:B------:R-:W-:Y:S01]  /*0d50*/  HFMA2 R3, -RZ, RZ, 0, 0 ;  /* 0x00000000ff037431 */ /* 0x000fe200000001ff */
[----:B------:R-:W-:Y:S01]  /*0d60*/  ULOP3.LUT UR6, UR5, 0x3, URZ, 0xc0, !UPT ;  /* 0x0000000305067892 */ /* 0x000fe2000f8ec0ff */
[----:B------:R-:W-:-:S03]  /*0d70*/  UMOV UR4, URZ ;  /* 0x000000ff00047c82 */ /* 0x000fc60008000000 */
[----:B------:R-:W-:-:S03]  /*0d80*/  UISETP.NE.AND UP0, UPT, UR6, URZ, UPT ;  /* 0x000000ff0600728c */ /* 0x000fc6000bf05270 */
[----:B------:R-:W-:Y:S08]  /*0d90*/  BRA.U !UP1, `(.L_x_28) ;  /* 0x0000000509707547 */ /* 0x000ff0000b800000 */
[----:B------:R-:W1:Y:S01]  /*0da0*/  LDC.64 R8, c[0x0][0x380] ;  /* 0x0000e000ff087b82 */ /* 0x000e620000000a00 */
[----:B------:R-:W2:Y:S01]  /*0db0*/  LDCU.U8 UR7, c[0x0][0x39c] ;  /* 0x00007380ff0777ac */ /* 0x000ea20008000000 */
[----:B------:R-:W-:Y:S01]  /*0dc0*/  MOV R3, RZ ;  /* 0x000000ff00037202 */ /* 0x000fe20000000f00 */
[----:B------:R-:W-:Y:S01]  /*0dd0*/  IMAD.MOV.U32 R5, RZ, RZ, R2 ;  /* 0x000000ffff057224 */ /* 0x000fe200078e0002 */
[----:B------:R-:W-:Y:S01]  /*0de0*/  ULOP3.LUT UR4, UR5, 0x7ffffffc, URZ, 0xc0, !UPT ;  /* 0x7ffffffc05047892 */ /* 0x000fe2000f8ec0ff */
[----:B------:R-:W3:Y:S03]  /*0df0*/  LDCU.U8 UR12, c[0x0][0x39c] ;  /* 0x00007380ff0c77ac */ /* 0x000ee60008000000 */
[----:B------:R-:W4:Y:S01]  /*0e00*/  LDC.64 R6, c[0x0][0x380] ;  /* 0x0000e000ff067b82 */ /* 0x000f220000000a00 */
[----:B------:R-:W-:Y:S01]  /*0e10*/  UMOV UR5, URZ ;  /* 0x000000ff00057c82 */ /* 0x000fe20008000000 */
[----:B--2---:R-:W-:Y:S01]  /*0e20*/  UPRMT UR7, UR7, 0x8880, URZ ;  /* 0x0000888007077896 */ /* 0x004fe200080000ff */
[----:B-1----:R-:W-:-:S03]  /*0e30*/  IMAD.WIDE R8, R2, 0x4, R8 ;  /* 0x0000000402087825 */ /* 0x002fc600078e0208 */
[----:B------:R-:W-:-:S04]  /*0e40*/  IADD3 R13, P0, PT, R8, 0xc, RZ ;  /* 0x0000000c080d7810 */ /* 0x000fc80007f1e0ff */
[----:B---3--:R-:W-:-:S09]  /*0e50*/  IADD3.X R16, PT, PT, RZ, R9, RZ, P0, !PT ;  /* 0x00000009ff107210 */ /* 0x008fd200007fe4ff */
.L_x_29:
[----:B------:R-:W-:Y:S01]  /*0e60*/  ISETP.LT.AND P0, PT, R4, UR5, PT ;  /* 0x0000000504007c0c */ /* 0x000fe2000bf01270 */
[----:B---34-:R-:W-:-:S03]  /*0e70*/  IMAD.WIDE R8, R5, 0x4, R6 ;  /* 0x0000000405087825 */ /* 0x018fc600078e0206 */
[----:B------:R-:W-:-:S13]  /*0e80*/  ISETP.NE.AND P0, PT, RZ, UR7, P0 ;  /* 0x00000007ff007c0c */ /* 0x000fda0008705270 */
[----:B0-----:R-:W2:Y:S01]  /*0e90*/  @!P0 LDG.E R11, desc[UR10][R8.64] ;  /* 0x0000000a080b8981 */ /* 0x001ea2000c1e1900 */
[----:B------:R-:W-:Y:S01]  /*0ea0*/  @!P0 MOV R10, 0x3bbb989d ;  /* 0x3bbb989d000a8802 */ /* 0x000fe20000000f00 */
[----:B------:R-:W-:Y:S01]  /*0eb0*/  UPRMT UR7, UR12, 0x8880, URZ ;  /* 0x000088800c077896 */ /* 0x000fe200080000ff */
[----:B------:R-:W-:Y:S01]  /*0ec0*/  @!P0 MOV R15, 0x437c0000 ;  /* 0x437c0000000f8802 */ /* 0x000fe20000000f00 */
[----:B------:R-:W-:Y:S02]  /*0ed0*/  UIADD3 UR8, UPT, UPT, UR5, 0x2, URZ ;  /* 0x0000000205087890 */ /* 0x000fe4000fffe0ff */
[----:B------:R-:W-:Y:S01]  /*0ee0*/  ISETP.LE.AND P1, PT, R4, UR5, PT ;  /* 0x0000000504007c0c */ /* 0x000fe2000bf23270 */
[----:B------:R-:W-:-:S03]  /*0ef0*/  UIADD3 UR9, UPT, UPT, UR5, 0x3, URZ ;  /* 0x0000000305097890 */ /* 0x000fc6000fffe0ff */
[----:B------:R-:W-:Y:S02]  /*0f00*/  ISETP.NE.AND P1, PT, RZ, UR7, P1 ;  /* 0x00000007ff007c0c */ /* 0x000fe40008f25270 */
[C---:B------:R-:W-:Y:S02]  /*0f10*/  ISETP.LT.AND P2, PT, R4.reuse, UR8, PT ;  /* 0x0000000804007c0c */ /* 0x040fe4000bf41270 */
[----:B------:R-:W-:Y:S02]  /*0f20*/  ISETP.LT.AND P3, PT, R4, UR9, PT ;  /* 0x0000000904007c0c */ /* 0x000fe4000bf61270 */
[----:B------:R-:W-:Y:S02]  /*0f30*/  ISETP.NE.AND P2, PT, RZ, UR7, P2 ;  /* 0x00000007ff007c0c */ /* 0x000fe40009745270 */
[----:B------:R-:W-:Y:S01]  /*0f40*/  ISETP.NE.AND P3, PT, RZ, UR7, P3 ;  /* 0x00000007ff007c0c */ /* 0x000fe20009f65270 */
[----:B--2---:R-:W-:-:S04]  /*0f50*/  @!P0 FADD R11, R11, -R0 ;  /* 0x800000000b0b8221 */ /* 0x004fc80000000000 */
[----:B------:R-:W-:-:S04]  /*0f60*/  @!P0 FFMA.SAT R10, R11, R10, 0.5 ;  /* 0x3f0000000b0a8423 */ /* 0x000fc8000000200a */
[----:B------:R-:W-:-:S04]  /*0f70*/  @!P0 FFMA.RM R10, R10, R15, 12582913 ;  /* 0x4b4000010a0a8423 */ /* 0x000fc8000000400f */
[C---:B------:R-:W-:Y:S01]  /*0f80*/  @!P0 FADD R12, R10.reuse, -12583039 ;  /* 0xcb40007f0a0c8421 */ /* 0x040fe20000000000 */
[----:B------:R-:W-:-:S03]  /*0f90*/  @!P0 SHF.L.U32 R10, R10, 0x17, RZ ;  /* 0x000000170a0a8819 */ /* 0x000fc600000006ff */
[----:B------:R-:W-:-:S04]  /*0fa0*/  @!P0 FFMA R12, R11, 1.4426950216293334961, -R12 ;  /* 0x3fb8aa3b0b0c8823 */ /* 0x000fc8000000080c */
[----:B------:R-:W-:-:S04]  /*0fb0*/  @!P0 FFMA R12, R11, 1.925963033500011079e-08, R12 ;  /* 0x32a570600b0c8823 */ /* 0x000fc8000000000c */
[----:B------:R-:W0:Y:S02]  /*0fc0*/  @!P0 MUFU.EX2 R11, R12 ;  /* 0x0000000c000b8308 */ /* 0x000e240000000800 */
[----:B0-----:R-:W-:-:S05]  /*0fd0*/  @!P0 FMUL R10, R10, R11 ;  /* 0x0000000b0a0a8220 */ /* 0x001fca0000400000 */
[----:B------:R-:W-:Y:S04]  /*0fe0*/  @!P0 STG.E desc[UR10][R8.64], R10 ;  /* 0x0000000a08008986 */ /* 0x000fe8000c10190a */
[----:B------:R0:W-:Y:S02]  /*0ff0*/  @P0 STG.E desc[UR10][R8.64], RZ ;  /* 0x000000ff08000986 */ /* 0x0001e4000c10190a */
[----:B0-----:R-:W-:Y:S01]  /*1000*/  IMAD.MOV.U32 R8, RZ, RZ, R13 ;  /* 0x000000ffff087224 */ /* 0x001fe200078e000d */
[----:B------:R-:W-:-:S05]  /*1010*/  MOV R9, R16 ;  /* 0x0000001000097202 */ /* 0x000fca0000000f00 */
[----:B------:R-:W2:Y:S04]  /*1020*/  @!P1 LDG.E R11, desc[UR10][R8.64+-0x8] ;  /* 0xfffff80a080b9981 */ /* 0x000ea8000c1e1900 */
[----:B------:R-:W3:Y:S04]  /*1030*/  @!P2 LDG.E R13, desc[UR10][R8.64+-0x4] ;  /* 0xfffffc0a080da981 */ /* 0x000ee8000c1e1900 */
[----:B------:R-:W4:Y:S01]  /*1040*/  @!P3 LDG.E R17, desc[UR10][R8.64] ;  /* 0x0000000a0811b981 */ /* 0x000f22000c1e1900 */
[----:B------:R-:W-:Y:S01]  /*1050*/  @!P1 MOV R12, 0x3bbb989d ;  /* 0x3bbb989d000c9802 */ /* 0x000fe20000000f00 */
[----:B------:R-:W-:Y:S01]  /*1060*/  UIADD3 UR5, UPT, UPT, UR5, 0x4, URZ ;  /* 0x0000000405057890 */ /* 0x000fe2000fffe0ff */
[----:B------:R-:W-:Y:S01]  /*1070*/  @!P1 MOV R14, 0x437c0000 ;  /* 0x437c0000000e9802 */ /* 0x000fe20000000f00 */
[----:B------:R-:W-:Y:S01]  /*1080*/  @!P0 FADD R3, R3, R10 ;  /* 0x0000000a03038221 */ /* 0x000fe20000000000 */
[----:B------:R-:W-:Y:S01]  /*1090*/  @!P3 MOV R21, 0x3bbb989d ;  /* 0x3bbb989d0015b802 */ /* 0x000fe20000000f00 */
[----:B------:R-:W-:Y:S01]  /*10a0*/  UISETP.NE.AND UP1, UPT, UR5, UR4, UPT ;  /* 0x000000040500728c */ /* 0x000fe2000bf25270 */
[----:B------:R-:W-:Y:S01]  /*10b0*/  @!P2 MOV R19, 0x437c0000 ;  /* 0x437c00000013a802 */ /* 0x000fe20000000f00 */
[----:B------:R-:W-:Y:S01]  /*10c0*/  VIADD R5, R5, 0x4 ;  /* 0x0000000405057836 */ /* 0x000fe20000000000 */
[----:B------:R-:W-:Y:S01]  /*10d0*/  @!P3 MOV R20, 0x437c0000 ;  /* 0x437c00000014b802 */ /* 0x000fe20000000f00 */
[----:B--2---:R-:W-:-:S04]  /*10e0*/  @!P1 FADD R15, R11, -R0 ;  /* 0x800000000b0f9221 */ /* 0x004fc80000000000 */
[----:B------:R-:W-:Y:S01]  /*10f0*/  @!P1 FFMA.SAT R11, R15, R12, 0.5 ;  /* 0x3f0000000f0b9423 */ /* 0x000fe2000000200c */
[----:B------:R-:W-:Y:S02]  /*1100*/  @!P2 IMAD.MOV.U32 R12, RZ, RZ, 0x3bbb989d ;  /* 0x3bbb989dff0ca424 */ /* 0x000fe400078e00ff */
[--C-:B---3--:R-:W-:Y:S01]  /*1110*/  @!P2 FADD R13, R13, -R0.reuse ;  /* 0x800000000d0da221 */ /* 0x108fe20000000000 */
[----:B------:R-:W-:Y:S01]  /*1120*/  @!P1 FFMA.RM R11, R11, R14, 12582913 ;  /* 0x4b4000010b0b9423 */ /* 0x000fe2000000400e */
[----:B----4-:R-:W-:Y:S02]  /*1130*/  @!P3 FADD R14, R17, -R0 ;  /* 0x80000000110eb221 */ /* 0x010fe40000000000 */
[----:B------:R-:W-:Y:S01]  /*1140*/  @!P2 FFMA.SAT R12, R13, R12, 0.5 ;  /* 0x3f0000000d0ca423 */ /* 0x000fe2000000200c */
[C---:B------:R-:W-:Y:S01]  /*1150*/  @!P1 FADD R16, R11.reuse, -12583039 ;  /* 0xcb40007f0b109421 */ /* 0x040fe20000000000 */
[----:B------:R-:W-:Y:S02]  /*1160*/  @!P3 FFMA.SAT R17, R14, R21, 0.5 ;  /* 0x3f0000000e11b423 */ /* 0x000fe40000002015 */
[----:B------:R-:W-:Y:S01]  /*1170*/  @!P2 FFMA.RM R12, R12, R19, 12582913 ;  /* 0x4b4000010c0ca423 */ /* 0x000fe20000004013 */
[----:B------:R-:W-:-:S02]  /*1180*/  @!P1 IMAD.SHL.U32 R11, R11, 0x800000, RZ ;  /* 0x008000000b0b9824 */ /* 0x000fc400078e00ff */
[----:B------:R-:W-:Y:S01]  /*1190*/  @!P1 FFMA R16, R15, 1.4426950216293334961, -R16 ;  /* 0x3fb8aa3b0f109823 */ /* 0x000fe20000000810 */
[----:B------:R-:W-:Y:S01]  /*11a0*/  @!P3 FFMA.RM R17, R17, R20, 12582913 ;  /* 0x4b4000011111b423 */ /* 0x000fe20000004014 */
[C---:B------:R-:W-:Y:S01]  /*11b0*/  @!P2 FADD R18, R12.reuse, -12583039 ;  /* 0xcb40007f0c12a421 */ /* 0x040fe20000000000 */
[----:B------:R-:W-:Y:S01]  /*11c0*/  @!P2 SHF.L.U32 R12, R12, 0x17, RZ ;  /* 0x000000170c0ca819 */ /* 0x000fe200000006ff */
[----:B------:R-:W-:Y:S01]  /*11d0*/  @!P1 FFMA R16, R15, 1.925963033500011079e-08, R16 ;  /* 0x32a570600f109823 */ /* 0x000fe20000000010 */
[----:B------:R-:W-:Y:S01]  /*11e0*/  @!P3 FADD R15, R17, -12583039 ;  /* 0xcb40007f110fb421 */ /* 0x000fe20000000000 */
[----:B------:R-:W-:Y:S01]  /*11f0*/  @!P2 FFMA R18, R13, 1.4426950216293334961, -R18 ;  /* 0x3fb8aa3b0d12a823 */ /* 0x000fe20000000812 */
[----:B------:R-:W-:Y:S02]  /*1200*/  @!P3 SHF.L.U32 R17, R17, 0x17, RZ ;  /* 0x000000171111b819 */ /* 0x000fe400000006ff */
[C---:B------:R-:W-:Y:S01]  /*1210*/  @!P3 FFMA R15, R14.reuse, 1.4426950216293334961, -R15 ;  /* 0x3fb8aa3b0e0fb823 */ /* 0x040fe2000000080f */
[----:B------:R-:W-:Y:S01]  /*1220*/  @!P2 FFMA R18, R13, 1.925963033500011079e-08, R18 ;  /* 0x32a570600d12a823 */ /* 0x000fe20000000012 */
[----:B------:R-:W0:Y:S02]  /*1230*/  @!P1 MUFU.EX2 R16, R16 ;  /* 0x0000001000109308 */ /* 0x000e240000000800 */
[----:B------:R-:W-:-:S06]  /*1240*/  @!P3 FFMA R15, R14, 1.925963033500011079e-08, R15 ;  /* 0x32a570600e0fb823 */ /* 0x000fcc000000000f */
[----:B------:R-:W1:Y:S08]  /*1250*/  @!P2 MUFU.EX2 R13, R18 ;  /* 0x00000012000da308 */ /* 0x000e700000000800 */
[----:B------:R-:W2:Y:S01]  /*1260*/  @!P3 MUFU.EX2 R14, R15 ;  /* 0x0000000f000eb308 */ /* 0x000ea20000000800 */
[----:B0-----:R-:W-:-:S04]  /*1270*/  @!P1 FMUL R11, R11, R16 ;  /* 0x000000100b0b9220 */ /* 0x001fc80000400000 */
[----:B------:R-:W-:Y:S01]  /*1280*/  @!P1 FADD R3, R3, R11 ;  /* 0x0000000b03039221 */ /* 0x000fe20000000000 */
[----:B------:R3:W-:Y:S01]  /*1290*/  @!P1 STG.E desc[UR10][R8.64+-0x8], R11 ;  /* 0xfffff80b08009986 */ /* 0x0007e2000c10190a */
[----:B-1----:R-:W-:-:S03]  /*12a0*/  @!P2 FMUL R12, R12, R13 ;  /* 0x0000000d0c0ca220 */ /* 0x002fc60000400000 */
[----:B------:R3:W-:Y:S01]  /*12b0*/  @P1 STG.E desc[UR10][R8.64+-0x8], RZ ;  /* 0xfffff8ff08001986 */ /* 0x0007e2000c10190a */
[----:B------:R-:W-:Y:S01]  /*12c0*/  IADD3 R13, P0, PT, R8, 0x10, RZ ;  /* 0x00000010080d7810 */ /* 0x000fe20007f1e0ff */
[----:B------:R-:W-:Y:S02]  /*12d0*/  @!P2 FADD R3, R3, R12 ;  /* 0x0000000c0303a221 */ /* 0x000fe40000000000 */
[----:B------:R3:W-:Y:S01]  /*12e0*/  @!P2 STG.E desc[UR10][R8.64+-0x4], R12 ;  /* 0xfffffc0c0800a986 */ /* 0x0007e2000c10190a */
[----:B------:R-:W-:Y:S01]  /*12f0*/  IADD3.X R16, PT, PT, RZ, R9, RZ, P0, !PT ;  /* 0x00000009ff107210 */ /* 0x000fe200007fe4ff */
[----:B--2---:R-:W-:Y:S02]  /*1300*/  @!P3 FMUL R14, R17, R14 ;  /* 0x0000000e110eb220 */ /* 0x004fe40000400000 */
[----:B------:R3:W-:Y:S02]  /*1310*/  @P2 STG.E desc[UR10][R8.64+-0x4], RZ ;  /* 0xfffffcff08002986 */ /* 0x0007e4000c10190a */
[----:B------:R-:W-:-:S02]  /*1320*/  @!P3 FADD R3, R3, R14 ;  /* 0x0000000e0303b221 */ /* 0x000fc40000000000 */
[----:B------:R3:W-:Y:S04]  /*1330*/  @!P3 STG.E desc[UR10][R8.64], R14 ;  /* 0x0000000e0800b986 */ /* 0x0007e8000c10190a */
[----:B------:R3:W-:Y:S01]  /*1340*/  @P3 STG.E desc[UR10][R8.64], RZ ;  /* 0x000000ff08003986 */ /* 0x0007e2000c10190a */
[----:B------:R-:W-:Y:S05]  /*1350*/  BRA.U UP1, `(.L_x_29) ;  /* 0xfffffff901c07547 */ /* 0x000fea000b83ffff */
.L_x_28:
[----:B------:R-:W-:Y:S05]  /*1360*/  BRA.U !UP0, `(.L_x_26) ;  /* 0x0000000d08607547 */ /* 0x000fea000b800000 */
[----:B------:R-:W1:Y:S01]  /*1370*/  LDC.64 R6, c[0x0][0x380] ;  /* 0x0000e000ff067b82 */ /* 0x000e620000000a00 */
[----:B------:R-:W2:Y:S01]  /*1380*/  LDCU.U8 UR7, c[0x0][0x39c] ;  /* 0x00007380ff0777ac */ /* 0x000ea20008000000 */
[----:B------:R-:W-:Y:S01]  /*1390*/  IADD3 R5, PT, PT, R2, UR4, RZ ;  /* 0x0000000402057c10 */ /* 0x000fe2000fffe0ff */
[----:B------:R-:W-:Y:S02]  /*13a0*/  UIADD3 UR5, UPT, UPT, -UR6, URZ, URZ ;  /* 0x000000ff06057290 */ /* 0x000fe4000fffe1ff */
[----:B--2---:R-:W-:-:S12]  /*13b0*/  UPRMT UR6, UR7, 0x8880, URZ ;  /* 0x0000888007067896 */ /* 0x004fd800080000ff */
.L_x_30:
[----:B------:R-:W-:Y:S01]  /*13c0*/  ISETP.LT.AND P0, PT, R4, UR4, PT ;  /* 0x0000000404007c0c */ /* 0x000fe2000bf01270 */
[----:B-1-3--:R-:W-:-:S03]  /*13d0*/  IMAD.WIDE R8, R5, 0x4, R6 ;  /* 0x0000000405087825 */ /* 0x00afc600078e0206 */
[----:B------:R-:W-:-:S13]  /*13e0*/  ISETP.NE.AND P0, PT, RZ, UR6, P0 ;  /* 0x00000006ff007c0c */ /* 0x000fda0008705270 */
[----:B0-----:R-:W2:Y:S01]  /*13f0*/  @!P0 LDG.E R11, desc[UR10][R8.64] ;  /* 0x0000000a080b8981 */ /* 0x001ea2000c1e1900 */
[----:B------:R-:W-:Y:S01]  /*1400*/  @!P0 MOV R10, 0x3bbb989d ;  /* 0x3bbb989d000a8802 */ /* 0x000fe20000000f00 */
[----:B------:R-:W-:Y:S01]  /*1410*/  UIADD3 UR5, UPT, UPT, UR5, 0x1, URZ ;  /* 0x0000000105057890 */ /* 0x000fe2000fffe0ff */
[----:B------:R-:W-:-:S03]  /*1420*/  @!P0 MOV R13, 0x437c0000 ;  /* 0x437c0000000d8802 */ /* 0x000fc60000000f00 */
[----:B------:R-:W-:Y:S01]  /*1430*/  UISETP.NE.AND UP0, UPT, UR5, URZ, UPT ;  /* 0x000000ff0500728c */ /* 0x000fe2000bf05270 */
[----:B--2---:R-:W-:-:S04]  /*1440*/  @!P0 FADD R11, R11, -R0 ;  /* 0x800000000b0b8221 */ /* 0x004fc80000000000 */
[----:B------:R-:W-:-:S04]  /*1450*/  @!P0 FFMA.SAT R10, R11, R10, 0.5 ;  /* 0x3f0000000b0a8423 */ /* 0x000fc8000000200a */
[----:B------:R-:W-:-:S04]  /*1460*/  @!P0 FFMA.RM R10, R10, R13, 12582913 ;  /* 0x4b4000010a0a8423 */ /* 0x000fc8000000400d */
[C---:B------:R-:W-:Y:S01]  /*1470*/  @!P0 FADD R12, R10.reuse, -12583039 ;  /* 0xcb40007f0a0c8421 */ /* 0x040fe20000000000 */
[----:B------:R-:W-:-:S03]  /*1480*/  @!P0 IMAD.SHL.U32 R10, R10, 0x800000, RZ ;  /* 0x008000000a0a8824 */ /* 0x000fc600078e00ff */
[----:B------:R-:W-:-:S04]  /*1490*/  @!P0 FFMA R12, R11, 1.4426950216293334961, -R12 ;  /* 0x3fb8aa3b0b0c8823 */ /* 0x000fc8000000080c */
[----:B------:R-:W-:-:S04]  /*14a0*/  @!P0 FFMA R12, R11, 1.925963033500011079e-08, R12 ;  /* 0x32a570600b0c8823 */ /* 0x000fc8000000000c */
[----:B------:R-:W0:Y:S02]  /*14b0*/  @!P0 MUFU.EX2 R11, R12 ;  /* 0x0000000c000b8308 */ /* 0x000e240000000800 */
[----:B0-----:R-:W-:-:S04]  /*14c0*/  @!P0 FMUL R10, R10, R11 ;  /* 0x0000000b0a0a8220 */ /* 0x001fc80000400000 */
[----:B------:R-:W-:Y:S01]  /*14d0*/  @!P0 FADD R3, R3, R10 ;  /* 0x0000000a03038221 */ /* 0x000fe20000000000 */
[----:B------:R1:W-:Y:S04]  /*14e0*/  @!P0 STG.E desc[UR10][R8.64], R10 ;  /* 0x0000000a08008986 */ /* 0x0003e8000c10190a */
[----:B------:R1:W-:Y:S01]  /*14f0*/  @P0 STG.E desc[UR10][R8.64], RZ ;  /* 0x000000ff08000986 */ /* 0x0003e2000c10190a */
[----:B------:R-:W-:Y:S05]  /*1500*/  BRA.U !UP0, `(.L_x_26) ;  /* 0x0000000908f87547 */ /* 0x000fea000b800000 */
[----:B------:R-:W-:Y:S01]  /*1510*/  IADD3 R5, PT, PT, R5, 0x1, RZ ;  /* 0x0000000105057810 */ /* 0x000fe20007ffe0ff */
[----:B------:R-:W-:Y:S01]  /*1520*/  UIADD3 UR4, UPT, UPT, UR4, 0x1, URZ ;  /* 0x0000000104047890 */ /* 0x000fe2000fffe0ff */
[----:B------:R-:W-:Y:S11]  /*1530*/  BRA `(.L_x_30) ;  /* 0xfffffffc00a07947 */ /* 0x000ff6000383ffff */
.L_x_27:
[----:B------:R-:W-:Y:S01]  /*1540*/  UISETP.GE.U32.AND UP0, UPT, UR5, 0x4, UPT ;  /* 0x000000040500788c */ /* 0x000fe2000bf06070 */
[----:B------:R-:W-:Y:S01]  /*1550*/  HFMA2 R3, -RZ, RZ, 0, 0 ;  /* 0x00000000ff037431 */ /* 0x000fe200000001ff */
[----:B------:R-:W-:Y:S01]  /*1560*/  ULOP3.LUT UR12, UR5, 0x3, URZ, 0xc0, !UPT ;  /* 0x00000003050c7892 */ /* 0x000fe2000f8ec0ff */
[----:B------:R-:W-:-:S06]  /*1570*/  UMOV UR4, URZ ;  /* 0x000000ff00047c82 */ /* 0x000fcc0008000000 */
[----:B------:R-:W-:Y:S05]  /*1580*/  BRA.U !UP0, `(.L_x_31) ;  /* 0x0000000908287547 */ /* 0x000fea000b800000 */
[----:B------:R-:W1:Y:S01]  /*1590*/  LDC.64 R8, c[0x0][0x380] ;  /* 0x0000e000ff087b82 */ /* 0x000e620000000a00 */
[----:B------:R-:W2:Y:S01]  /*15a0*/  LDCU.U8 UR6, c[0x0][0x39c] ;  /* 0x00007380ff0677ac */ /* 0x000ea20008000000 */
[C---:B------:R-:W-:Y:S01]  /*15b0*/  IADD3 R12, P1, PT, R5.reuse, UR8, RZ ;  /* 0x00000008050c7c10 */ /* 0x040fe2000ff3e0ff */
[----:B------:R-:W-:Y:S01]  /*15c0*/  IMAD.MOV.U32 R3, RZ, RZ, RZ ;  /* 0x000000ffff037224 */ /* 0x000fe200078e00ff */
        /* <DEDUP_REMOVED lines=14> */
.L_x_46:
[----:B------:R-:W-:Y:S01]  /*16b0*/  ISETP.LT.AND P0, PT, R4, UR5, PT ;  /* 0x0000000504007c0c */ /* 0x000fe2000bf01270 */
[----:B------:R-:W-:Y:S01]  /*16c0*/  IMAD.WIDE R8, R11, 0x4, R6 ;  /* 0x000000040b087825 */ /* 0x000fe200078e0206 */
[C---:B------:R-:W-:Y:S01]  /*16d0*/  IADD3 R18, P1, PT, R13.reuse, UR14, RZ ;  /* 0x0000000e0d127c10 */ /* 0x040fe2000ff3e0ff */
[----:B------:R-:W-:Y:S01]  /*16e0*/  BSSY.RECONVERGENT B0, `(.L_x_32) ;  /* 0x0000017000007945 */ /* 0x000fe20003800200 */
[----:B------:R-:W-:Y:S02]  /*16f0*/  ISETP.EQ.OR P0, PT, RZ, UR6, !P0 ;  /* 0x00000006ff007c0c */ /* 0x000fe4000c702670 */
[----:B------:R-:W-:-:S11]  /*1700*/  LEA.HI.X.SX32 R19, R13, UR15, 0x1, P1 ;  /* 0x0000000f0d137c11 */ /* 0x000fd600088f0eff */
[----:B------:R0:W-:Y:S01]  /*1710*/  @!P0 STG.E desc[UR10][R8.64], RZ ;  /* 0x000000ff08008986 */ /* 0x0001e2000c10190a */
[----:B------:R-:W-:Y:S05]  /*1720*/  @!P0 BRA `(.L_x_33) ;  /* 0x0000000000488947 */ /* 0x000fea0003800000 */
[----:B------:R-:W2:Y:S02]  /*1730*/  LDG.E.U8 R18, desc[UR10][R18.64] ;  /* 0x0000000a12127981 */ /* 0x000ea4000c1e1100 */
[----:B--2---:R-:W-:-:S13]  /*1740*/  ISETP.NE.AND P0, PT, R18, RZ, PT ;  /* 0x000000ff1200720c */ /* 0x004fda0003f05270 */
[----:B------:R1:W-:Y:S01]  /*1750*/  @!P0 STG.E desc[UR10][R8.64], RZ ;  /* 0x000000ff08008986 */ /* 0x0003e2000c10190a */
[----:B------:R-:W-:Y:S05]  /*1760*/  @!P0 BRA `(.L_x_33) ;  /* 0x0000000000388947 */ /* 0x000fea0003800000 */
[----:B------:R-:W2:Y:S01]  /*1770*/  LDG.E R19, desc[UR10][R8.64] ;  /* 0x0000000a08137981 */ /* 0x000ea2000c1e1900 */
[----:B------:R-:W-:Y:S02]  /*1780*/  IMAD.MOV.U32 R21, RZ, RZ, 0x3bbb989d ;  /* 0x3bbb989dff157424 */ /* 0x000fe400078e00ff */
[----:B--2---:R-:W-:Y:S01]  /*1790*/  FADD R14, -R0, R19 ;  /* 0x00000013000e7221 */ /* 0x004fe20000000100 */
[----:B------:R-:W-:-:S03]  /*17a0*/  HFMA2 R19, -RZ, RZ, 3.7421875, 0 ;  /* 0x437c0000ff137431 */ /* 0x000fc600000001ff */
[----:B------:R-:W-:-:S04]  /*17b0*/  FFMA.SAT R16, R14, R21, 0.5 ;  /* 0x3f0000000e107423 */ /* 0x000fc80000002015 */
[----:B------:R-:W-:-:S04]  /*17c0*/  FFMA.RM R16, R16, R19, 12582913 ;  /* 0x4b40000110107423 */ /* 0x000fc80000004013 */
[C---:B------:R-:W-:Y:S01]  /*17d0*/  FADD R19, R16.reuse, -12583039 ;  /* 0xcb40007f10137421 */ /* 0x040fe20000000000 */
[----:B------:R-:W-:-:S03]  /*17e0*/  SHF.L.U32 R16, R16, 0x17, RZ ;  /* 0x0000001710107819 */ /* 0x000fc600000006ff */
[----:B------:R-:W-:-:S04]  /*17f0*/  FFMA R19, R14, 1.4426950216293334961, -R19 ;  /* 0x3fb8aa3b0e137823 */ /* 0x000fc80000000813 */
[----:B------:R-:W-:-:S06]  /*1800*/  FFMA R19, R14, 1.925963033500011079e-08, R19 ;  /* 0x32a570600e137823 */ /* 0x000fcc0000000013 */
[----:B------:R-:W2:Y:S02]  /*1810*/  MUFU.EX2 R19, R19 ;  /* 0x0000001300137308 */ /* 0x000ea40000000800 */
[----:B--2---:R-:W-:-:S04]  /*1820*/  FMUL R16, R16, R19 ;  /* 0x0000001310107220 */ /* 0x004fc80000400000 */
[----:B------:R-:W-:Y:S01]  /*1830*/  FADD R3, R3, R16 ;  /* 0x0000001003037221 */ /* 0x000fe20000000000 */
[----:B------:R2:W-:Y:S06]  /*1840*/  STG.E desc[UR10][R8.64], R16 ;  /* 0x0000001008007986 */ /* 0x0005ec000c10190a */
.L_x_33:
[----:B------:R-:W-:Y:S05]  /*1850*/  BSYNC.RECONVERGENT B0 ;  /* 0x0000000000007941 */ /* 0x000fea0003800200 */
.L_x_32:
[----:B------:R-:W-:Y:S01]  /*1860*/  UPRMT UR6, UR13, 0x8880, URZ ;  /* 0x000088800d067896 */ /* 0x000fe200080000ff */
[----:B------:R-:W-:Y:S01]  /*1870*/  ISETP.LE.AND P0, PT, R4, UR5, PT ;  /* 0x0000000504007c0c */ /* 0x000fe2000bf03270 */
[----:B------:R-:W-:Y:S01]  /*1880*/  BSSY.RECONVERGENT B0, `(.L_x_34) ;  /* 0x000001b000007945 */ /* 0x000fe20003800200 */
[----:B------:R-:W-:Y:S01]  /*1890*/  MOV R14, R10 ;  /* 0x0000000a000e7202 */ /* 0x000fe20000000f00 */
[----:B012---:R-:W-:Y:S01]  /*18a0*/  IMAD.MOV.U32 R8, RZ, RZ, R12 ;  /* 0x000000ffff087224 */ /* 0x007fe200078e000c */
[----:B------:R-:W-:Y:S02]  /*18b0*/  MOV R9, R17 ;  /* 0x0000001100097202 */ /* 0x000fe40000000f00 */
[----:B------:R-:W-:-:S13]  /*18c0*/  ISETP.NE.AND P1, PT, RZ, UR6, PT ;  /* 0x00000006ff007c0c */ /* 0x000fda000bf25270 */
[----:B------:R-:W-:Y:S05]  /*18d0*/  @P0 BRA P1, `(.L_x_35) ;  /* 0x0000000000500947 */ /* 0x000fea0000800000 */
[----:B------:R-:W2:Y:S02]  /*18e0*/  LDG.E.U8 R10, desc[UR10][R8.64+-0x2] ;  /* 0xfffffe0a080a7981 */ /* 0x000ea4000c1e1100 */
[----:B--2---:R-:W-:-:S13]  /*18f0*/  ISETP.NE.AND P0, PT, R10, RZ, PT ;  /* 0x000000ff0a00720c */ /* 0x004fda0003f05270 */
[----:B------:R-:W-:Y:S05]  /*1900*/  @!P0 BRA `(.L_x_36) ;  /* 0x00000000003c8947 */ /* 0x000fea0003800000 */
[----:B------:R-:W2:Y:S01]  /*1910*/  LDG.E R17, desc[UR10][R14.64+-0x8] ;  /* 0xfffff80a0e117981 */ /* 0x000ea2000c1e1900 */
[----:B------:R-:W-:Y:S01]  /*1920*/  HFMA2 R10, -RZ, RZ, 0.96630859375, -0.0022525787353515625 ;  /* 0x3bbb989dff0a7431 */ /* 0x000fe200000001ff */
[----:B------:R-:W-:Y:S01]  /*1930*/  MOV R19, 0x437c0000 ;  /* 0x437c000000137802 */ /* 0x000fe20000000f00 */
[----:B--2---:R-:W-:-:S04]  /*1940*/  FADD R17, R17, -R0 ;  /* 0x8000000011117221 */ /* 0x004fc80000000000 */
[----:B------:R-:W-:-:S04]  /*1950*/  FFMA.SAT R10, R17, R10, 0.5 ;  /* 0x3f000000110a7423 */ /* 0x000fc8000000200a */
[----:B------:R-:W-:-:S04]  /*1960*/  FFMA.RM R10, R10, R19, 12582913 ;  /* 0x4b4000010a0a7423 */ /* 0x000fc80000004013 */
[C---:B------:R-:W-:Y:S01]  /*1970*/  FADD R12, R10.reuse, -12583039 ;  /* 0xcb40007f0a0c7421 */ /* 0x040fe20000000000 */
[----:B------:R-:W-:-:S03]  /*1980*/  IMAD.SHL.U32 R10, R10, 0x800000, RZ ;  /* 0x008000000a0a7824 */ /* 0x000fc600078e00ff */
[----:B------:R-:W-:-:S04]  /*1990*/  FFMA R12, R17, 1.4426950216293334961, -R12 ;  /* 0x3fb8aa3b110c7823 */ /* 0x000fc8000000080c */
[----:B------:R-:W-:-:S04]  /*19a0*/  FFMA R12, R17, 1.925963033500011079e-08, R12 ;  /* 0x32a57060110c7823 */ /* 0x000fc8000000000c */
[----:B------:R-:W0:Y:S02]  /*19b0*/  MUFU.EX2 R17, R12 ;  /* 0x0000000c00117308 */ /* 0x000e240000000800 */
[----:B0-----:R-:W-:-:S04]  /*19c0*/  FMUL R10, R10, R17 ;  /* 0x000000110a0a7220 */ /* 0x001fc80000400000 */
[----:B------:R-:W-:Y:S01]  /*19d0*/  FADD R3, R3, R10 ;  /* 0x0000000a03037221 */ /* 0x000fe20000000000 */
[----:B------:R2:W-:Y:S01]  /*19e0*/  STG.E desc[UR10][R14.64+-0x8], R10 ;  /* 0xfffff80a0e007986 */ /* 0x0005e2000c10190a */
[----:B------:R-:W-:Y:S05]  /*19f0*/  BRA `(.L_x_37) ;  /* 0x00000000000c7947 */ /* 0x000fea0003800000 */
.L_x_36:
[----:B------:R1:W-:Y:S01]  /*1a00*/  STG.E desc[UR10][R14.64+-0x8], RZ ;  /* 0xfffff8ff0e007986 */ /* 0x0003e2000c10190a */
[----:B------:R-:W-:Y:S05]  /*1a10*/  BRA `(.L_x_37) ;  /* 0x0000000000047947 */ /* 0x000fea0003800000 */
.L_x_35:
[----:B------:R0:W-:Y:S02]  /*1a20*/  STG.E desc[UR10][R14.64+-0x8], RZ ;  /* 0xfffff8ff0e007986 */ /* 0x0001e4000c10190a */
.L_x_37:
[----:B------:R-:W-:Y:S05]  /*1a30*/  BSYNC.RECONVERGENT B0 ;  /* 0x0000000000007941 */ /* 0x000fea0003800200 */
.L_x_34:
[----:B------:R-:W-:Y:S01]  /*1a40*/  UIADD3 UR7, UPT, UPT, UR5, 0x2, URZ ;  /* 0x0000000205077890 */ /* 0x000fe2000fffe0ff */
[----:B------:R-:W-:Y:S01]  /*1a50*/  ISETP.NE.AND P1, PT, RZ, UR6, PT ;  /* 0x00000006ff007c0c */ /* 0x000fe2000bf25270 */
[----:B------:R-:W-:Y:S04]  /*1a60*/  BSSY.RECONVERGENT B0, `(.L_x_38) ;  /* 0x0000018000007945 */ /* 0x000fe80003800200 */
[----:B------:R-:W-:-:S13]  /*1a70*/  ISETP.LT.AND P0, PT, R4, UR7, PT ;  /* 0x0000000704007c0c */ /* 0x000fda000bf01270 */
[----:B------:R-:W-:Y:S05]  /*1a80*/  @P0 BRA P1, `(.L_x_39) ;  /* 0x0000000000500947 */ /* 0x000fea0000800000 */
[----:B--2---:R-:W2:Y:S02]  /*1a90*/  LDG.E.U8 R10, desc[UR10][R8.64+-0x1] ;  /* 0xffffff0a080a7981 */ /* 0x004ea4000c1e1100 */
        /* <DEDUP_REMOVED lines=9> */
[----:B------:R-:W-:-:S03]  /*1b30*/  SHF.L.U32 R10, R10, 0x17, RZ ;  /* 0x000000170a0a7819 */ /* 0x000fc600000006ff */
[----:B------:R-:W-:-:S04]  /*1b40*/  FFMA R12, R17, 1.4426950216293334961, -R12 ;  /* 0x3fb8aa3b110c7823 */ /* 0x000fc8000000080c */
[----:B------:R-:W-:-:S04]  /*1b50*/  FFMA R12, R17, 1.925963033500011079e-08, R12 ;  /* 0x32a57060110c7823 */ /* 0x000fc8000000000c */
[----:B------:R-:W2:Y:S02]  /*1b60*/  MUFU.EX2 R17, R12 ;  /* 0x0000000c00117308 */ /* 0x000ea40000000800 */
[----:B--2---:R-:W-:-:S04]  /*1b70*/  FMUL R10, R10, R17 ;  /* 0x000000110a0a7220 */ /* 0x004fc80000400000 */
[----:B------:R-:W-:Y:S01]  /*1b80*/  FADD R3, R3, R10 ;  /* 0x0000000a03037221 */ /* 0x000fe20000000000 */
[----:B------:R2:W-:Y:S01]  /*1b90*/  STG.E desc[UR10][R14.64+-0x4], R10 ;  /* 0xfffffc0a0e007986 */ /* 0x0005e2000c10190a */
[----:B------:R-:W-:Y:S05]  /*1ba0*/  BRA `(.L_x_41) ;  /* 0x00000000000c7947 */ /* 0x000fea0003800000 */
.L_x_40:
[----:B------:R3:W-:Y:S01]  /*1bb0*/  STG.E desc[UR10][R14.64+-0x4], RZ ;  /* 0xfffffcff0e007986 */ /* 0x0007e2000c10190a */
[----:B------:R-:W-:Y:S05]  /*1bc0*/  BRA `(.L_x_41) ;  /* 0x0000000000047947 */ /* 0x000fea0003800000 */
.L_x_39:
[----:B------:R4:W-:Y:S02]  /*1bd0*/  STG.E desc[UR10][R14.64+-0x4], RZ ;  /* 0xfffffcff0e007986 */ /* 0x0009e4000c10190a */
.L_x_41:
[----:B------:R-:W-:Y:S05]  /*1be0*/  BSYNC.RECONVERGENT B0 ;  /* 0x0000000000007941 */ /* 0x000fea0003800200 */
.L_x_38:
        /* <DEDUP_REMOVED lines=9> */
[----:B------:R-:W-:Y:S02]  /*1c80*/  HFMA2 R19, -RZ, RZ, 3.7421875, 0 ;  /* 0x437c0000ff137431 */ /* 0x000fe400000001ff */
[----:B------:R-:W-:Y:S02]  /*1c90*/  IMAD.MOV.U32 R10, RZ, RZ, 0x3bbb989d ;  /* 0x3bbb989dff0a7424 */ /* 0x000fe400078e00ff */
        /* <DEDUP_REMOVED lines=12> */
.L_x_44:
[----:B------:R2:W-:Y:S01]  /*1d60*/  STG.E desc[UR10][R14.64], RZ ;  /* 0x000000ff0e007986 */ /* 0x0005e2000c10190a */
[----:B------:R-:W-:Y:S05]  /*1d70*/  BRA `(.L_x_45) ;  /* 0x0000000000047947 */ /* 0x000fea0003800000 */
.L_x_43:
[----:B------:R0:W-:Y:S02]  /*1d80*/  STG.E desc[UR10][R14.64], RZ ;  /* 0x000000ff0e007986 */ /* 0x0001e4000c10190a */
.L_x_45:
[----:B------:R-:W-:Y:S05]  /*1d90*/  BSYNC.RECONVERGENT B0 ;  /* 0x0000000000007941 */ /* 0x000fea0003800200 */
.L_x_42:
[----:B------:R-:W-:Y:S01]  /*1da0*/  UIADD3 UR5, UPT, UPT, UR5, 0x4, URZ ;  /* 0x0000000405057890 */ /* 0x000fe2000fffe0ff */
[----:B------:R-:W-:Y:S02]  /*1db0*/  IADD3 R12, P1, PT, R8, 0x4, RZ ;  /* 0x00000004080c7810 */ /* 0x000fe40007f3e0ff */
[----:B--2---:R-:W-:Y:S01]  /*1dc0*/  IADD3 R10, P0, PT, R14, 0x10, RZ ;  /* 0x000000100e0a7810 */ /* 0x004fe20007f1e0ff */
[----:B------:R-:W-:Y:S01]  /*1dd0*/  UISETP.NE.AND UP0, UPT, UR5, UR4, UPT ;  /* 0x000000040500728c */ /* 0x000fe2000bf05270 */
[----:B------:R-:W-:Y:S01]  /*1de0*/  IADD3 R13, PT, PT, R13, 0x4, RZ ;  /* 0x000000040d0d7810 */ /* 0x000fe20007ffe0ff */
[----:B------:R-:W-:Y:S01]  /*1df0*/  IMAD.X R17, RZ, RZ, R9, P1 ;  /* 0x000000ffff117224 */ /* 0x000fe200008e0609 */
[----:B01-34-:R-:W-:Y:S02]  /*1e00*/  IADD3.X R15, PT, PT, RZ, R15, RZ, P0, !PT ;  /* 0x0000000fff0f7210 */ /* 0x01bfe400007fe4ff */
[----:B------:R-:W-:-:S04]  /*1e10*/  IADD3 R11, PT, PT, R11, 0x4, RZ ;  /* 0x000000040b0b7810 */ /* 0x000fc80007ffe0ff */
[----:B------:R-:W-:Y:S05]  /*1e20*/  BRA.U UP0, `(.L_x_46) ;  /* 0xfffffff900207547 */ /* 0x000fea000b83ffff */
.L_x_31:
[----:B------:R-:W-:-:S09]  /*1e30*/  UISETP.NE.AND UP0, UPT, UR12, URZ, UPT ;  /* 0x000000ff0c00728c */ /* 0x000fd2000bf05270 */
[----:B------:R-:W-:Y:S05]  /*1e40*/  BRA.U !UP0, `(.L_x_26) ;  /* 0x0000000108a87547 */ /* 0x000fea000b800000 */
[----:B------:R-:W1:Y:S01]  /*1e50*/  LDC.64 R6, c[0x0][0x380] ;  /* 0x0000e000ff067b82 */ /* 0x000e620000000a00 */
[----:B------:R-:W2:Y:S01]  /*1e60*/  LDCU.U8 UR5, c[0x0][0x39c] ;  /* 0x00007380ff0577ac */ /* 0x000ea20008000000 */
[----:B------:R-:W-:Y:S01]  /*1e70*/  IADD3 R12, PT, PT, R5, UR4, RZ ;  /* 0x00000004050c7c10 */ /* 0x000fe2000fffe0ff */
[----:B------:R-:W-:Y:S01]  /*1e80*/  VIADD R5, R2, UR4 ;  /* 0x0000000402057c36 */ /* 0x000fe20008000000 */
[----:B------:R-:W3:Y:S01]  /*1e90*/  LDCU.64 UR8, c[0x0][0x388] ;  /* 0x00007100ff0877ac */ /* 0x000ee20008000a00 */
[----:B------:R-:W-:Y:S02]  /*1ea0*/  UIADD3 UR6, UPT, UPT, -UR12, URZ, URZ ;  /* 0x000000ff0c067290 */ /* 0x000fe4000fffe1ff */
[----:B--2---:R-:W-:-:S12]  /*1eb0*/  UPRMT UR5, UR5, 0x8880, URZ ;  /* 0x0000888005057896 */ /* 0x004fd800080000ff */
.L_x_51:
[----:B------:R-:W-:Y:S01]  /*1ec0*/  ISETP.LT.AND P0, PT, R4, UR4, PT ;  /* 0x0000000404007c0c */ /* 0x000fe2000bf01270 */
[----:B------:R-:W-:Y:S01]  /*1ed0*/  UIADD3 UR6, UPT, UPT, UR6, 0x1, URZ ;  /* 0x0000000106067890 */ /* 0x000fe2000fffe0ff */
[----:B------:R-:W-:Y:S01]  /*1ee0*/  ISETP.NE.AND P2, PT, RZ, UR5, PT ;  /* 0x00000005ff007c0c */ /* 0x000fe2000bf45270 */
[----:B------:R-:W-:Y:S01]  /*1ef0*/  BSSY.RECONVERGENT B0, `(.L_x_47) ;  /* 0x000001b000007945 */ /* 0x000fe20003800200 */
[C---:B0--3--:R-:W-:Y:S01]  /*1f00*/  IADD3 R10, P1, PT, R12.reuse, UR8, RZ ;  /* 0x000000080c0a7c10 */ /* 0x049fe2000ff3e0ff */
[----:B------:R-:W-:Y:S01]  /*1f10*/  UISETP.NE.AND UP0, UPT, UR6, URZ, UPT ;  /* 0x000000ff0600728c */ /* 0x000fe2000bf05270 */
[----:B-12---:R-:W-:Y:S02]  /*1f20*/  IMAD.WIDE R8, R5, 0x4, R6 ;  /* 0x0000000405087825 */ /* 0x006fe400078e0206 */
[----:B------:R-:W-:-:S07]  /*1f30*/  LEA.HI.X.SX32 R11, R12, UR9, 0x1, P1 ;  /* 0x000000090c0b7c11 */ /* 0x000fce00088f0eff */
[----:B------:R-:W-:Y:S05]  /*1f40*/  @P0 BRA P2, `(.L_x_48) ;  /* 0x0000000000500947 */ /* 0x000fea0001000000 */
[----:B0-----:R-:W2:Y:S02]  /*1f50*/  LDG.E.U8 R10, desc[UR10][R10.64] ;  /* 0x0000000a0a0a7981 */ /* 0x001ea4000c1e1100 */
[----:B--2---:R-:W-:-:S13]  /*1f60*/  ISETP.NE.AND P0, PT, R10, RZ, PT ;  /* 0x000000ff0a00720c */ /* 0x004fda0003f05270 */
[----:B------:R-:W-:Y:S05]  /*1f70*/  @!P0 BRA `(.L_x_49) ;  /* 0x00000000003c8947 */ /* 0x000fea0003800000 */
[----:B------:R-:W2:Y:S01]  /*1f80*/  LDG.E R11, desc[UR10][R8.64] ;  /* 0x0000000a080b7981 */ /* 0x000ea2000c1e1900 */
[----:B------:R-:W-:Y:S01]  /*1f90*/  HFMA2 R13, -RZ, RZ, 3.7421875, 0 ;  /* 0x437c0000ff0d7431 */ /* 0x000fe200000001ff */
        /* <DEDUP_REMOVED lines=8> */
[----:B------:R-:W0:Y:S02]  /*2020*/  MUFU.EX2 R11, R14 ;  /* 0x0000000e000b7308 */ /* 0x000e240000000800 */
[----:B0-----:R-:W-:-:S04]  /*2030*/  FMUL R10, R10, R11 ;  /* 0x0000000b0a0a7220 */ /* 0x001fc80000400000 */
[----:B------:R-:W-:Y:S01]  /*2040*/  FADD R3, R3, R10 ;  /* 0x0000000a03037221 */ /* 0x000fe20000000000 */
[----:B------:R0:W-:Y:S01]  /*2050*/  STG.E desc[UR10][R8.64], R10 ;  /* 0x0000000a08007986 */ /* 0x0001e2000c10190a */
[----:B------:R-:W-:Y:S05]  /*2060*/  BRA `(.L_x_50) ;  /* 0x00000000000c7947 */ /* 0x000fea0003800000 */
.L_x_49:
[----:B------:R1:W-:Y:S01]  /*2070*/  STG.E desc[UR10][R8.64], RZ ;  /* 0x000000ff08007986 */ /* 0x0003e2000c10190a */
[----:B------:R-:W-:Y:S05]  /*2080*/  BRA `(.L_x_50) ;  /* 0x0000000000047947 */ /* 0x000fea0003800000 */
.L_x_48:
[----:B0-----:R2:W-:Y:S02]  /*2090*/  STG.E desc[UR10][R8.64], RZ ;  /* 0x000000ff08007986 */ /* 0x0015e4000c10190a */
.L_x_50:
[----:B------:R-:W-:Y:S05]  /*20a0*/  BSYNC.RECONVERGENT B0 ;  /* 0x0000000000007941 */ /* 0x000fea0003800200 */
.L_x_47:
[----:B------:R-:W-:Y:S01]  /*20b0*/  VIADD R5, R5, 0x1 ;  /* 0x0000000105057836 */ /* 0x000fe20000000000 */
[----:B------:R-:W-:Y:S01]  /*20c0*/  IADD3 R12, PT, PT, R12, 0x1, RZ ;  /* 0x000000010c0c7810 */ /* 0x000fe20007ffe0ff */
[----:B------:R-:W-:Y:S01]  /*20d0*/  UIADD3 UR4, UPT, UPT, UR4, 0x1, URZ ;  /* 0x0000000104047890 */ /* 0x000fe2000fffe0ff */
[----:B------:R-:W-:Y:S11]  /*20e0*/  BRA.U UP0, `(.L_x_51) ;  /* 0xfffffffd00747547 */ /* 0x000ff6000b83ffff */
.L_x_26:
[----:B------:R-:W4:Y:S02]  /*20f0*/  LDC R0, c[0x0][0x398] ;  /* 0x0000e600ff007b82 */ /* 0x000f240000000800 */
[----:B----4-:R-:W-:-:S13]  /*2100*/  ISETP.GE.AND P0, PT, R0, 0x1, PT ;  /* 0x000000010000780c */ /* 0x010fda0003f06270 */
[----:B0-----:R-:W-:Y:S05]  /*2110*/  @!P0 EXIT ;  /* 0x000000000000894d */ /* 0x001fea0003800000 */
[C---:B------:R-:W-:Y:S02]  /*2120*/  ISETP.GE.U32.AND P0, PT, R0.reuse, 0x10, PT ;  /* 0x000000100000780c */ /* 0x040fe40003f06070 */
[----:B---3--:R-:W-:Y:S02]  /*2130*/  LOP3.LUT R11, R0, 0xf, RZ, 0xc0, !PT ;  /* 0x0000000f000b7812 */ /* 0x008fe400078ec0ff */
[----:B------:R-:W-:-:S09]  /*2140*/  MOV R7, RZ ;  /* 0x000000ff00077202 */ /* 0x000fd20000000f00 */
[----:B------:R-:W-:Y:S05]  /*2150*/  @!P0 BRA `(.L_x_52) ;  /* 0x0000001000108947 */ /* 0x000fea0003800000 */
[----:B------:R-:W0:Y:S01]  /*2160*/  LDCU.64 UR4, c[0x0][0x380] ;  /* 0x00007000ff0477ac */ /* 0x000e220008000a00 */
[----:B------:R-:W-:Y:S02]  /*2170*/  LOP3.LUT R7, R0, 0x7ffffff0, RZ, 0xc0, !PT ;  /* 0x7ffffff000077812 */ /* 0x000fe400078ec0ff */
[----:B------:R-:W-:Y:S02]  /*2180*/  MOV R6, R2 ;  /* 0x0000000200067202 */ /* 0x000fe40000000f00 */
[----:B-12---:R-:W-:Y:S01]  /*2190*/  IADD3 R8, PT, PT, -R7, RZ, RZ ;  /* 0x000000ff07087210 */ /* 0x006fe20007ffe1ff */
[----:B0-----:R-:W-:-:S04]  /*21a0*/  UIADD3 UR4, UP0, UPT, UR4, 0x20, URZ ;  /* 0x0000002004047890 */ /* 0x001fc8000ff1e0ff */
[----:B------:R-:W-:-:S12]  /*21b0*/  UIADD3.X UR5, UPT, UPT, URZ, UR5, URZ, UP0, !UPT ;  /* 0x00000005ff057290 */ /* 0x000fd800087fe4ff */
.L_x_85:
[----:B0-----:R-:W-:Y:S01]  /*21c0*/  MOV R5, UR5 ;  /* 0x0000000500057c02 */ /* 0x001fe20008000f00 */
[----:B------:R-:W-:-:S04]  /*21d0*/  IMAD.U32 R4, RZ, RZ, UR4 ;  /* 0x00000004ff047e24 */ /* 0x000fc8000f8e00ff */
[----:B------:R-:W-:-:S05]  /*21e0*/  IMAD.WIDE R4, R6, 0x4, R4 ;  /* 0x0000000406047825 */ /* 0x000fca00078e0204 */
[----:B------:R-:W2:Y:S01]  /*21f0*/  LDG.E R0, desc[UR10][R4.64+-0x20] ;  /* 0xffffe00a04007981 */ /* 0x000ea2000c1e1900 */
[----:B------:R-:W0:Y:S01]  /*2200*/  MUFU.RCP R10, R3 ;  /* 0x00000003000a7308 */ /* 0x000e220000001000 */
[----:B------:R-:W-:Y:S01]  /*2210*/  IADD3 R8, PT, PT, R8, 0x10, RZ ;  /* 0x0000001008087810 */ /* 0x000fe20007ffe0ff */
[----:B------:R-:W-:Y:S03]  /*2220*/  BSSY.RECONVERGENT B2, `(.L_x_53) ;  /* 0x000000b000027945 */ /* 0x000fe60003800200 */
[----:B------:R-:W-:Y:S01]  /*2230*/  ISETP.NE.AND P2, PT, R8, RZ, PT ;  /* 0x000000ff0800720c */ /* 0x000fe20003f45270 */
[----:B0-----:R-:W-:-:S04]  /*2240*/  FFMA R9, R10, -R3, 1 ;  /* 0x3f8000000a097423 */ /* 0x001fc80000000803 */
[----:B------:R-:W-:Y:S01]  /*2250*/  FFMA R9, R10, R9, R10 ;  /* 0x000000090a097223 */ /* 0x000fe2000000000a */
[----:B--2---:R-:W0:Y:S03]  /*2260*/  FCHK P0, R0, R3 ;  /* 0x0000000300007302 */ /* 0x004e260000000000 */
[----:B------:R-:W-:-:S04]  /*2270*/  FFMA R10, R0, R9, RZ ;  /* 0x00000009000a7223 */ /* 0x000fc800000000ff */
[----:B------:R-:W-:-:S04]  /*2280*/  FFMA R12, R10, -R3, R0 ;  /* 0x800000030a0c7223 */ /* 0x000fc80000000000 */
[----:B------:R-:W-:Y:S01]  /*2290*/  FFMA R9, R9, R12, R10 ;  /* 0x0000000c09097223 */ /* 0x000fe2000000000a */
[----:B0-----:R-:W-:Y:S06]  /*22a0*/  @!P0 BRA `(.L_x_54) ;  /* 0x0000000000088947 */ /* 0x001fec0003800000 */
[----:B------:R-:W-:-:S07]  /*22b0*/  MOV R12, 0x22d0 ;  /* 0x000022d0000c7802 */ /* 0x000fce0000000f00 */
[----:B------:R-:W-:Y:S05]  /*22c0*/  CALL.REL.NOINC `($__internal_0_$__cuda_sm3x_div_rn_noftz_f32_slowpath) ;  /* 0x0000001c00547944 */ /* 0x000fea0003c00000 */
.L_x_54:
[----:B------:R-:W-:Y:S05]  /*22d0*/  BSYNC.RECONVERGENT B2 ;  /* 0x0000000000027941 */ /* 0x000fea0003800200 */
.L_x_53:
[----:B------:R-:W2:Y:S01]  /*22e0*/  LDG.E R15, desc[UR10][R4.64+-0x1c] ;  /* 0xffffe40a040f7981 */ /* 0x000ea2000c1e1900 */
[----:B------:R-:W0:Y:S01]  /*22f0*/  MUFU.RCP R0, R3 ;  /* 0x0000000300007308 */ /* 0x000e220000001000 */
[----:B------:R-:W-:Y:S02]  /*2300*/  BSSY.RECONVERGENT B2, `(.L_x_55) ;  /* 0x000000d000027945 */ /* 0x000fe40003800200 */
[----:B------:R1:W-:Y:S01]  /*2310*/  STG.E desc[UR10][R4.64+-0x20], R9 ;  /* 0xffffe00904007986 */ /* 0x0003e2000c10190a */
[----:B0-----:R-:W-:-:S04]  /*2320*/  FFMA R13, R0, -R3, 1 ;  /* 0x3f800000000d7423 */ /* 0x001fc80000000803 */
[----:B------:R-:W-:Y:S01]  /*2330*/  FFMA R0, R0, R13, R0 ;  /* 0x0000000d00007223 */ /* 0x000fe20000000000 */
[----:B--2---:R-:W0:Y:S03]  /*2340*/  FCHK P0, R15, R3 ;  /* 0x000000030f007302 */ /* 0x004e260000000000 */
[----:B------:R-:W-:-:S04]  /*2350*/  FFMA R10, R0, R15, RZ ;  /* 0x0000000f000a7223 */ /* 0x000fc800000000ff */
[----:B------:R-:W-:-:S04]  /*2360*/  FFMA R13, R10, -R3, R15 ;  /* 0x800000030a0d7223 */ /* 0x000fc8000000000f */
[----:B------:R-:W-:Y:S01]  /*2370*/  FFMA R13, R0, R13, R10 ;  /* 0x0000000d000d7223 */ /* 0x000fe2000000000a */
[----:B01----:R-:W-:Y:S06]  /*2380*/  @!P0 BRA `(.L_x_56) ;  /* 0x0000000000108947 */ /* 0x003fec0003800000 */
[----:B------:R-:W-:Y:S02]  /*2390*/  MOV R0, R15 ;  /* 0x0000000f00007202 */ /* 0x000fe40000000f00 */
[----:B------:R-:W-:-:S07]  /*23a0*/  MOV R12, 0x23c0 ;  /* 0x000023c0000c7802 */ /* 0x000fce0000000f00 */
[----:B------:R-:W-:Y:S05]  /*23b0*/  CALL.REL.NOINC `($__internal_0_$__cuda_sm3x_div_rn_noftz_f32_slowpath) ;  /* 0x0000001c00187944 */ /* 0x000fea0003c00000 */
[----:B------:R-:W-:-:S07]  /*23c0*/  MOV R13, R9 ;  /* 0x00000009000d7202 */ /* 0x000fce0000000f00 */
.L_x_56:
[----:B------:R-:W-:Y:S05]  /*23d0*/  BSYNC.RECONVERGENT B2 ;  /* 0x0000000000027941 */ /* 0x000fea0003800200 */
.L_x_55:
        /* <DEDUP_REMOVED lines=11> */
[----:B------:R-:W-:Y:S01]  /*2490*/  IMAD.MOV.U32 R0, RZ, RZ, R12 ;  /* 0x000000ffff007224 */ /* 0x000fe200078e000c */
[----:B------:R-:W-:-:S07]  /*24a0*/  MOV R12, 0x24c0 ;  /* 0x000024c0000c7802 */ /* 0x000fce0000000f00 */
[----:B------:R-:W-:Y:S05]  /*24b0*/  CALL.REL.NOINC `($__internal_0_$__cuda_sm3x_div_rn_noftz_f32_slowpath) ;  /* 0x0000001800d87944 */ /* 0x000fea0003c00000 */
.L_x_58:
[----:B------:R-:W-:Y:S05]  /*24c0*/  BSYNC.RECONVERGENT B2 ;  /* 0x0000000000027941 */ /* 0x000fea0003800200 */
.L_x_57:
        /* <DEDUP_REMOVED lines=15> */
.L_x_60:
[----:B------:R-:W-:Y:S05]  /*25c0*/  BSYNC.RECONVERGENT B2 ;  /* 0x0000000000027941 */ /* 0x000fea0003800200 */
.L_x_59:
        /* <DEDUP_REMOVED lines=14> */
.L_x_62:
[----:B------:R-:W-:Y:S05]  /*26b0*/  BSYNC.RECONVERGENT B2 ;  /* 0x0000000000027941 */ /* 0x000fea0003800200 */
.L_x_61:
        /* <DEDUP_REMOVED lines=14> */
[----:B------:R-:W-:-:S07]  /*27a0*/  IMAD.MOV.U32 R13, RZ, RZ, R9 ;  /* 0x000000ffff0d7224 */ /* 0x000fce00078e0009 */
.L_x_64:
[----:B------:R-:W-:Y:S05]  /*27b0*/  BSYNC.RECONVERGENT B2 ;  /* 0x0000000000027941 */ /* 0x000fea0003800200 */
.L_x_63:
        /* <DEDUP_REMOVED lines=14> */
.L_x_66:
[----:B------:R-:W-:Y:S05]  /*28a0*/  BSYNC.RECONVERGENT B2 ;  /* 0x0000000000027941 */ /* 0x000fea0003800200 */
.L_x_65:
        /* <DEDUP_REMOVED lines=15> */
.L_x_68:
[----:B------:R-:W-:Y:S05]  /*29a0*/  BSYNC.RECONVERGENT B2 ;  /* 0x0000000000027941 */ /* 0x000fea0003800200 */
.L_x_67:
        /* <DEDUP_REMOVED lines=14> */
.L_x_70:
[----:B------:R-:W-:Y:S05]  /*2a90*/  BSYNC.RECONVERGENT B2 ;  /* 0x0000000000027941 */ /* 0x000fea0003800200 */
.L_x_69:
        /* <DEDUP_REMOVED lines=14> */
[----:B------:R-:W-:-:S07]  /*2b80*/  MOV R13, R9 ;  /* 0x00000009000d7202 */ /* 0x000fce0000000f00 */
.L_x_72:
[----:B------:R-:W-:Y:S05]  /*2b90*/  BSYNC.RECONVERGENT B2 ;  /* 0x0000000000027941 */ /* 0x000fea0003800200 */
.L_x_71:
        /* <DEDUP_REMOVED lines=14> */
.L_x_74:
[----:B------:R-:W-:Y:S05]  /*2c80*/  BSYNC.RECONVERGENT B2 ;  /* 0x0000000000027941 */ /* 0x000fea0003800200 */
.L_x_73:
        /* <DEDUP_REMOVED lines=15> */
.L_x_76:
[----:B------:R-:W-:Y:S05]  /*2d80*/  BSYNC.RECONVERGENT B2 ;  /* 0x0000000000027941 */ /* 0x000fea0003800200 */
.L_x_75:
        /* <DEDUP_REMOVED lines=14> */
.L_x_78:
[----:B------:R-:W-:Y:S05]  /*2e70*/  BSYNC.RECONVERGENT B2 ;  /* 0x0000000000027941 */ /* 0x000fea0003800200 */
.L_x_77:
        /* <DEDUP_REMOVED lines=15> */
.L_x_80:
[----:B------:R-:W-:Y:S05]  /*2f70*/  BSYNC.RECONVERGENT B2 ;  /* 0x0000000000027941 */ /* 0x000fea0003800200 */
.L_x_79:
        /* <DEDUP_REMOVED lines=14> */
.L_x_82:
[----:B------:R-:W-:Y:S05]  /*3060*/  BSYNC.RECONVERGENT B2 ;  /* 0x0000000000027941 */ /* 0x000fea0003800200 */
.L_x_81:
        /* <DEDUP_REMOVED lines=15> */
.L_x_84:
[----:B------:R-:W-:Y:S05]  /*3160*/  BSYNC.RECONVERGENT B2 ;  /* 0x0000000000027941 */ /* 0x000fea0003800200 */
.L_x_83:
[----:B------:R0:W-:Y:S01]  /*3170*/  STG.E desc[UR10][R4.64+0x1c], R13 ;  /* 0x00001c0d04007986 */ /* 0x0001e2000c10190a */
[----:B------:R-:W-:Y:S01]  /*3180*/  IADD3 R6, PT, PT, R6, 0x10, RZ ;  /* 0x0000001006067810 */ /* 0x000fe20007ffe0ff */
[----:B------:R-:W-:Y:S06]  /*3190*/  @P2 BRA `(.L_x_85) ;  /* 0xfffffff000082947 */ /* 0x000fec000383ffff */
.L_x_52:
[----:B------:R-:W-:-:S13]  /*31a0*/  ISETP.NE.AND P0, PT, R11, RZ, PT ;  /* 0x000000ff0b00720c */ /* 0x000fda0003f05270 */
[----:B------:R-:W-:Y:S05]  /*31b0*/  @!P0 EXIT ;  /* 0x000000000000894d */ /* 0x000fea0003800000 */
[----:B------:R-:W3:Y:S01]  /*31c0*/  LDCU UR4, c[0x0][0x398] ;  /* 0x00007300ff0477ac */ /* 0x000ee20008000800 */
[----:B------:R-:W-:Y:S01]  /*31d0*/  ISETP.GE.U32.AND P0, PT, R11, 0x8, PT ;  /* 0x000000080b00780c */ /* 0x000fe20003f06070 */
[----:B---3--:R-:W-:-:S12]  /*31e0*/  ULOP3.LUT UR4, UR4, 0x7, URZ, 0xc0, !UPT ;  /* 0x0000000704047892 */ /* 0x008fd8000f8ec0ff */
[----:B------:R-:W-:Y:S05]  /*31f0*/  @!P0 BRA `(.L_x_86) ;  /* 0x0000000800008947 */ /* 0x000fea0003800000 */
[----:B0-----:R-:W0:Y:S01]  /*3200*/  LDC.64 R4, c[0x0][0x380] ;  /* 0x0000e000ff047b82 */ /* 0x001e220000000a00 */
[----:B-12---:R-:W-:-:S05]  /*3210*/  IADD3 R9, PT, PT, R2, R7, RZ ;  /* 0x0000000702097210 */ /* 0x006fca0007ffe0ff */
[----:B0-----:R-:W-:-:S05]  /*3220*/  IMAD.WIDE R4, R9, 0x4, R4 ;  /* 0x0000000409047825 */ /* 0x001fca00078e0204 */
[----:B------:R-:W2:Y:S01]  /*3230*/  LDG.E R11, desc[UR10][R4.64] ;  /* 0x0000000a040b7981 */ /* 0x000ea2000c1e1900 */
[----:B------:R-:W0:Y:S01]  /*3240*/  MUFU.RCP R0, R3 ;  /* 0x0000000300007308 */ /* 0x000e220000001000 */
[----:B------:R-:W-:Y:S01]  /*3250*/  BSSY.RECONVERGENT B2, `(.L_x_87) ;  /* 0x000000b000027945 */ /* 0x000fe20003800200 */
[----:B0-----:R-:W-:-:S04]  /*3260*/  FFMA R9, R0, -R3, 1 ;  /* 0x3f80000000097423 */ /* 0x001fc80000000803 */
[----:B------:R-:W-:Y:S02]  /*3270*/  FFMA R0, R0, R9, R0 ;  /* 0x0000000900007223 */ /* 0x000fe40000000000 */
[----:B--2---:R-:W0:Y:S02]  /*3280*/  FCHK P0, R11, R3 ;  /* 0x000000030b007302 */ /* 0x004e240000000000 */
[----:B------:R-:W-:-:S04]  /*3290*/  FFMA R6, R0, R11, RZ ;  /* 0x0000000b00067223 */ /* 0x000fc800000000ff */
[----:B------:R-:W-:-:S04]  /*32a0*/  FFMA R9, R6, -R3, R11 ;  /* 0x8000000306097223 */ /* 0x000fc8000000000b */
[----:B------:R-:W-:Y:S01]  /*32b0*/  FFMA R9, R0, R9, R6 ;  /* 0x0000000900097223 */ /* 0x000fe20000000006 */
[----:B0-----:R-:W-:Y:S06]  /*32c0*/  @!P0 BRA `(.L_x_88) ;  /* 0x00000000000c8947 */ /* 0x001fec0003800000 */
[----:B------:R-:W-:Y:S02]  /*32d0*/  MOV R0, R11 ;  /* 0x0000000b00007202 */ /* 0x000fe40000000f00 */
[----:B------:R-:W-:-:S07]  /*32e0*/  MOV R12, 0x3300 ;  /* 0x00003300000c7802 */ /* 0x000fce0000000f00 */
[----:B------:R-:W-:Y:S05]  /*32f0*/  CALL.REL.NOINC `($__internal_0_$__cuda_sm3x_div_rn_noftz_f32_slowpath) ;  /* 0x0000000c00487944 */ /* 0x000fea0003c00000 */
.L_x_88:
[----:B------:R-:W-:Y:S05]  /*3300*/  BSYNC.RECONVERGENT B2 ;  /* 0x0000000000027941 */ /* 0x000fea0003800200 */
.L_x_87:
        /* <DEDUP_REMOVED lines=15> */
.L_x_90:
[----:B------:R-:W-:Y:S05]  /*3400*/  BSYNC.RECONVERGENT B2 ;  /* 0x0000000000027941 */ /* 0x000fea0003800200 */
.L_x_89:
        /* <DEDUP_REMOVED lines=14> */
.L_x_92:
[----:B------:R-:W-:Y:S05]  /*34f0*/  BSYNC.RECONVERGENT B2 ;  /* 0x0000000000027941 */ /* 0x000fea0003800200 */
.L_x_91:
        /* <DEDUP_REMOVED lines=15> */
.L_x_94:
[----:B------:R-:W-:Y:S05]  /*35f0*/  BSYNC.RECONVERGENT B2 ;  /* 0x0000000000027941 */ /* 0x000fea0003800200 */
.L_x_93:
        /* <DEDUP_REMOVED lines=14> */
.L_x_96:
[----:B------:R-:W-:Y:S05]  /*36e0*/  BSYNC.RECONVERGENT B2 ;  /* 0x0000000000027941 */ /* 0x000fea0003800200 */
.L_x_95:
        /* <DEDUP_REMOVED lines=15> */
.L_x_98:
[----:B------:R-:W-:Y:S05]  /*37e0*/  BSYNC.RECONVERGENT B2 ;  /* 0x0000000000027941 */ /* 0x000fea0003800200 */
.L_x_97:
        /* <DEDUP_REMOVED lines=14> */
.L_x_100:
[----:B------:R-:W-:Y:S05]  /*38d0*/  BSYNC.RECONVERGENT B2 ;  /* 0x0000000000027941 */ /* 0x000fea0003800200 */
.L_x_99:
        /* <DEDUP_REMOVED lines=15> */
.L_x_102:
[----:B------:R-:W-:Y:S05]  /*39d0*/  BSYNC.RECONVERGENT B2 ;  /* 0x0000000000027941 */ /* 0x000fea0003800200 */
.L_x_101:
[----:B------:R3:W-:Y:S01]  /*39e0*/  STG.E desc[UR10][R4.64+0x1c], R11 ;  /* 0x00001c0b04007986 */ /* 0x0007e2000c10190a */
[----:B------:R-:W-:-:S07]  /*39f0*/  VIADD R7, R7, 0x8 ;  /* 0x0000000807077836 */ /* 0x000fce0000000000 */
.L_x_86:
[----:B------:R-:W-:-:S13]  /*3a00*/  ISETP.NE.AND P0, PT, RZ, UR4, PT ;  /* 0x00000004ff007c0c */ /* 0x000fda000bf05270 */
[----:B------:R-:W-:Y:S05]  /*3a10*/  @!P0 EXIT ;  /* 0x000000000000894d */ /* 0x000fea0003800000 */
[----:B------:R-:W4:Y:S01]  /*3a20*/  LDCU UR5, c[0x0][0x398] ;  /* 0x00007300ff0577ac */ /* 0x000f220008000800 */
[----:B------:R-:W-:Y:S02]  /*3a30*/  UISETP.GE.U32.AND UP0, UPT, UR4, 0x4, UPT ;  /* 0x000000040400788c */ /* 0x000fe4000bf06070 */
[----:B----4-:R-:W-:-:S07]  /*3a40*/  ULOP3.LUT UR5, UR5, 0x3, URZ, 0xc0, !UPT ;  /* 0x0000000305057892 */ /* 0x010fce000f8ec0ff */
[----:B------:R-:W-:Y:S05]  /*3a50*/  BRA.U !UP0, `(.L_x_103) ;  /* 0x0000000508087547 */ /* 0x000fea000b800000 */
[----:B0--3--:R-:W0:Y:S01]  /*3a60*/  LDC.64 R4, c[0x0][0x380] ;  /* 0x0000e000ff047b82 */ /* 0x009e220000000a00 */
        /* <DEDUP_REMOVED lines=15> */
.L_x_105:
[----:B------:R-:W-:Y:S05]  /*3b60*/  BSYNC.RECONVERGENT B2 ;  /* 0x0000000000027941 */ /* 0x000fea0003800200 */
.L_x_104:
        /* <DEDUP_REMOVED lines=15> */
.L_x_107:
[----:B------:R-:W-:Y:S05]  /*3c60*/  BSYNC.RECONVERGENT B2 ;  /* 0x0000000000027941 */ /* 0x000fea0003800200 */
.L_x_106:
        /* <DEDUP_REMOVED lines=14> */
.L_x_109:
[----:B------:R-:W-:Y:S05]  /*3d50*/  BSYNC.RECONVERGENT B2 ;  /* 0x0000000000027941 */ /* 0x000fea0003800200 */
.L_x_108:
        /* <DEDUP_REMOVED lines=15> */
.L_x_111:
[----:B------:R-:W-:Y:S05]  /*3e50*/  BSYNC.RECONVERGENT B2 ;  /* 0x0000000000027941 */ /* 0x000fea0003800200 */
.L_x_110:
[----:B------:R4:W-:Y:S01]  /*3e60*/  STG.E desc[UR10][R4.64+0xc], R11 ;  /* 0x00000c0b04007986 */ /* 0x0009e2000c10190a */
[----:B------:R-:W-:-:S07]  /*3e70*/  IADD3 R7, PT, PT, R7, 0x4, RZ ;  /* 0x0000000407077810 */ /* 0x000fce0007ffe0ff */
.L_x_103:
[----:B------:R-:W-:-:S13]  /*3e80*/  ISETP.NE.AND P0, PT, RZ, UR5, PT ;  /* 0x00000005ff007c0c */ /* 0x000fda000bf05270 */
[----:B------:R-:W-:Y:S05]  /*3e90*/  @!P0 EXIT ;  /* 0x000000000000894d */ /* 0x000fea0003800000 */
[----:B0--34-:R-:W0:Y:S01]  /*3ea0*/  LDC.64 R4, c[0x0][0x380] ;  /* 0x0000e000ff047b82 */ /* 0x019e220000000a00 */
[----:B------:R-:W-:Y:S01]  /*3eb0*/  IADD3 R11, PT, PT, R2, R7, RZ ;  /* 0x00000007020b7210 */ /* 0x000fe20007ffe0ff */
[----:B------:R-:W-:-:S12]  /*3ec0*/  UIADD3 UR4, UPT, UPT, -UR5, URZ, URZ ;  /* 0x000000ff05047290 */ /* 0x000fd8000fffe1ff */
.L_x_114:
[----:B0--3--:R-:W-:-:S05]  /*3ed0*/  IMAD.WIDE R6, R11, 0x4, R4 ;  /* 0x000000040b067825 */ /* 0x009fca00078e0204 */
[----:B------:R-:W3:Y:S01]  /*3ee0*/  LDG.E R13, desc[UR10][R6.64] ;  /* 0x0000000a060d7981 */ /* 0x000ee2000c1e1900 */
[----:B------:R-:W1:Y:S01]  /*3ef0*/  MUFU.RCP R0, R3 ;  /* 0x0000000300007308 */ /* 0x000e620000001000 */
[----:B------:R-:W-:Y:S01]  /*3f00*/  UIADD3 UR4, UPT, UPT, UR4, 0x1, URZ ;  /* 0x0000000104047890 */ /* 0x000fe2000fffe0ff */
[----:B------:R-:W-:Y:S03]  /*3f10*/  BSSY.RECONVERGENT B2, `(.L_x_112) ;  /* 0x000000c000027945 */ /* 0x000fe60003800200 */
[----:B------:R-:W-:Y:S01]  /*3f20*/  UISETP.NE.AND UP0, UPT, UR4, URZ, UPT ;  /* 0x000000ff0400728c */ /* 0x000fe2000bf05270 */
[----:B-12---:R-:W-:-:S04]  /*3f30*/  FFMA R9, R0, -R3, 1 ;  /* 0x3f80000000097423 */ /* 0x006fc80000000803 */
[----:B------:R-:W-:Y:S01]  /*3f40*/  FFMA R0, R0, R9, R0 ;  /* 0x0000000900007223 */ /* 0x000fe20000000000 */
[----:B---3--:R-:W0:Y:S03]  /*3f50*/  FCHK P0, R13, R3 ;  /* 0x000000030d007302 */ /* 0x008e260000000000 */
[----:B------:R-:W-:-:S04]  /*3f60*/  FFMA R2, R0, R13, RZ ;  /* 0x0000000d00027223 */ /* 0x000fc800000000ff */
[----:B------:R-:W-:-:S04]  /*3f70*/  FFMA R9, R2, -R3, R13 ;  /* 0x8000000302097223 */ /* 0x000fc8000000000d */
[----:B------:R-:W-:Y:S01]  /*3f80*/  FFMA R9, R0, R9, R2 ;  /* 0x0000000900097223 */ /* 0x000fe20000000002 */
[----:B0-----:R-:W-:Y:S06]  /*3f90*/  @!P0 BRA `(.L_x_113) ;  /* 0x00000000000c8947 */ /* 0x001fec0003800000 */
[----:B------:R-:W-:Y:S01]  /*3fa0*/  IMAD.MOV.U32 R0, RZ, RZ, R13 ;  /* 0x000000ffff007224 */ /* 0x000fe200078e000d */
[----:B------:R-:W-:-:S07]  /*3fb0*/  MOV R12, 0x3fd0 ;  /* 0x00003fd0000c7802 */ /* 0x000fce0000000f00 */
[----:B------:R-:W-:Y:S05]  /*3fc0*/  CALL.REL.NOINC `($__internal_0_$__cuda_sm3x_div_rn_noftz_f32_slowpath) ;  /* 0x0000000000147944 */ /* 0x000fea0003c00000 */
.L_x_113:
[----:B------:R-:W-:Y:S05]  /*3fd0*/  BSYNC.RECONVERGENT B2 ;  /* 0x0000000000027941 */ /* 0x000fea0003800200 */
.L_x_112:
[----:B------:R3:W-:Y:S01]  /*3fe0*/  STG.E desc[UR10][R6.64], R9 ;  /* 0x0000000906007986 */ /* 0x0007e2000c10190a */
[----:B------:R-:W-:Y:S01]  /*3ff0*/  IADD3 R11, PT, PT, R11, 0x1, RZ ;  /* 0x000000010b0b7810 */ /* 0x000fe20007ffe0ff */
[----:B------:R-:W-:Y:S06]  /*4000*/  BRA.U UP0, `(.L_x_114) ;  /* 0xfffffffd00b07547 */ /* 0x000fec000b83ffff */
[----:B------:R-:W-:Y:S05]  /*4010*/  EXIT ;  /* 0x000000000000794d */ /* 0x000fea0003800000 */
        .weak           $__internal_0_$__cuda_sm3x_div_rn_noftz_f32_slowpath
        .type           $__internal_0_$__cuda_sm3x_div_rn_noftz_f32_slowpath,@function
        .size           $__internal_0_$__cuda_sm3x_div_rn_noftz_f32_slowpath,(.L_x_136 - $__internal_0_$__cuda_sm3x_div_rn_noftz_f32_slowpath)
$__internal_0_$__cuda_sm3x_div_rn_noftz_f32_slowpath:
[----:B------:R-:W-:Y:S01]  /*4020*/  SHF.R.U32.HI R10, RZ, 0x17, R3 ;  /* 0x00000017ff0a7819 */ /* 0x000fe20000011603 */
[----:B------:R-:W-:Y:S01]  /*4030*/  BSSY.RECONVERGENT B0, `(.L_x_115) ;  /* 0x0000063000007945 */ /* 0x000fe20003800200 */
[----:B------:R-:W-:Y:S02]  /*4040*/  SHF.R.U32.HI R13, RZ, 0x17, R0 ;  /* 0x00000017ff0d7819 */ /* 0x000fe40000011600 */
[----:B------:R-:W-:Y:S02]  /*4050*/  LOP3.LUT R10, R10, 0xff, RZ, 0xc0, !PT ;  /* 0x000000ff0a0a7812 */ /* 0x000fe400078ec0ff */
[----:B------:R-:W-:Y:S02]  /*4060*/  LOP3.LUT R13, R13, 0xff, RZ, 0xc0, !PT ;  /* 0x000000ff0d0d7812 */ /* 0x000fe400078ec0ff */
[----:B------:R-:W-:Y:S02]  /*4070*/  IADD3 R16, PT, PT, R10, -0x1, RZ ;  /* 0xffffffff0a107810 */ /* 0x000fe40007ffe0ff */
[----:B------:R-:W-:-:S02]  /*4080*/  IADD3 R14, PT, PT, R13, -0x1, RZ ;  /* 0xffffffff0d0e7810 */ /* 0x000fc40007ffe0ff */
[----:B------:R-:W-:Y:S02]  /*4090*/  ISETP.GT.U32.AND P0, PT, R16, 0xfd, PT ;  /* 0x000000fd1000780c */ /* 0x000fe40003f04070 */
[----:B------:R-:W-:Y:S02]  /*40a0*/  MOV R15, R3 ;  /* 0x00000003000f7202 */ /* 0x000fe40000000f00 */
[----:B------:R-:W-:-:S13]  /*40b0*/  ISETP.GT.U32.OR P0, PT, R14, 0xfd, P0 ;  /* 0x000000fd0e00780c */ /* 0x000fda0000704470 */
[----:B------:R-:W-:Y:S01]  /*40c0*/  @!P0 IMAD.MOV.U32 R9, RZ, RZ, RZ ;  /* 0x000000ffff098224 */ /* 0x000fe200078e00ff */
[----:B------:R-:W-:Y:S06]  /*40d0*/  @!P0 BRA `(.L_x_116) ;  /* 0x00000000005c8947 */ /* 0x000fec0003800000 */
[----:B------:R-:W-:Y:S02]  /*40e0*/  FSETP.GTU.FTZ.AND P0, PT, |R0|, +INF , PT ;  /* 0x7f8000000000780b */ /* 0x000fe40003f1c200 */
[----:B------:R-:W-:-:S04]  /*40f0*/  FSETP.GTU.FTZ.AND P1, PT, |R3|, +INF , PT ;  /* 0x7f8000000300780b */ /* 0x000fc80003f3c200 */
[----:B------:R-:W-:-:S13]  /*4100*/  PLOP3.LUT P0, PT, P0, P1, PT, 0xf8, 0x8f ;  /* 0x00000000008f781c */ /* 0x000fda0000703f70 */
[----:B------:R-:W-:Y:S05]  /*4110*/  @P0 BRA `(.L_x_117) ;  /* 0x00000004004c0947 */ /* 0x000fea0003800000 */
[----:B------:R-:W-:-:S13]  /*4120*/  LOP3.LUT P0, RZ, R15, 0x7fffffff, R0, 0xc8, !PT ;  /* 0x7fffffff0fff7812 */ /* 0x000fda000780c800 */
[----:B------:R-:W-:Y:S05]  /*4130*/  @!P0 BRA `(.L_x_118) ;  /* 0x00000004003c8947 */ /* 0x000fea0003800000 */
[C---:B------:R-:W-:Y:S02]  /*4140*/  FSETP.NEU.FTZ.AND P3, PT, |R0|.reuse, +INF , PT ;  /* 0x7f8000000000780b */ /* 0x040fe40003f7d200 */
[----:B------:R-:W-:Y:S02]  /*4150*/  FSETP.NEU.FTZ.AND P1, PT, |R3|, +INF , PT ;  /* 0x7f8000000300780b */ /* 0x000fe40003f3d200 */
[----:B------:R-:W-:-:S11]  /*4160*/  FSETP.NEU.FTZ.AND P0, PT, |R0|, +INF , PT ;  /* 0x7f8000000000780b */ /* 0x000fd60003f1d200 */
[----:B------:R-:W-:Y:S05]  /*4170*/  @!P1 BRA !P3, `(.L_x_118) ;  /* 0x00000004002c9947 */ /* 0x000fea0005800000 */
[----:B------:R-:W-:-:S04]  /*4180*/  LOP3.LUT P3, RZ, R0, 0x7fffffff, RZ, 0xc0, !PT ;  /* 0x7fffffff00ff7812 */ /* 0x000fc8000786c0ff */
[----:B------:R-:W-:-:S13]  /*4190*/  PLOP3.LUT P1, PT, P1, P3, PT, 0x2f, 0xf2 ;  /* 0x0000000000f2781c */ /* 0x000fda0000f26577 */
[----:B------:R-:W-:Y:S05]  /*41a0*/  @P1 BRA `(.L_x_119) ;  /* 0x0000000400181947 */ /* 0x000fea0003800000 */
[----:B------:R-:W-:-:S04]  /*41b0*/  LOP3.LUT P1, RZ, R15, 0x7fffffff, RZ, 0xc0, !PT ;  /* 0x7fffffff0fff7812 */ /* 0x000fc8000782c0ff */
[----:B------:R-:W-:-:S13]  /*41c0*/  PLOP3.LUT P0, PT, P0, P1, PT, 0x2f, 0xf2 ;  /* 0x0000000000f2781c */ /* 0x000fda0000702577 */
[----:B------:R-:W-:Y:S05]  /*41d0*/  @P0 BRA `(.L_x_120) ;  /* 0x0000000400000947 */ /* 0x000fea0003800000 */
[----:B------:R-:W-:Y:S02]  /*41e0*/  ISETP.GE.AND P0, PT, R14, RZ, PT ;  /* 0x000000ff0e00720c */ /* 0x000fe40003f06270 */
[----:B------:R-:W-:-:S11]  /*41f0*/  ISETP.GE.AND P1, PT, R16, RZ, PT ;  /* 0x000000ff1000720c */ /* 0x000fd60003f26270 */
[----:B------:R-:W-:Y:S01]  /*4200*/  @P0 MOV R9, RZ ;  /* 0x000000ff00090202 */ /* 0x000fe20000000f00 */
[----:B------:R-:W-:Y:S01]  /*4210*/  @!P0 FFMA R0, R0, 1.84467440737095516160e+19, RZ ;  /* 0x5f80000000008823 */ /* 0x000fe200000000ff */
[----:B------:R-:W-:Y:S01]  /*4220*/  @!P0 MOV R9, 0xffffffc0 ;  /* 0xffffffc000098802 */ /* 0x000fe20000000f00 */
[----:B------:R-:W-:-:S03]  /*4230*/  @!P1 FFMA R15, R3, 1.84467440737095516160e+19, RZ ;  /* 0x5f800000030f9823 */ /* 0x000fc600000000ff */
[----:B------:R-:W-:-:S07]  /*4240*/  @!P1 IADD3 R9, PT, PT, R9, 0x40, RZ ;  /* 0x0000004009099810 */ /* 0x000fce0007ffe0ff */
.L_x_116:
[----:B------:R-:W-:Y:S01]  /*4250*/  LEA R14, R10, 0xc0800000, 0x17 ;  /* 0xc08000000a0e7811 */ /* 0x000fe200078eb8ff */
[----:B------:R-:W-:Y:S01]  /*4260*/  VIADD R13, R13, 0xffffff81 ;  /* 0xffffff810d0d7836 */ /* 0x000fe20000000000 */
[----:B------:R-:W-:Y:S02]  /*4270*/  BSSY.RECONVERGENT B1, `(.L_x_121) ;  /* 0x0000035000017945 */ /* 0x000fe40003800200 */
[----:B------:R-:W-:Y:S01]  /*4280*/  IADD3 R16, PT, PT, -R14, R15, RZ ;  /* 0x0000000f0e107210 */ /* 0x000fe20007ffe1ff */
[----:B------:R-:W-:-:S03]  /*4290*/  IMAD R0, R13, -0x800000, R0 ;  /* 0xff8000000d007824 */ /* 0x000fc600078e0200 */
[----:B------:R0:W1:Y:S01]  /*42a0*/  MUFU.RCP R14, R16 ;  /* 0x00000010000e7308 */ /* 0x0000620000001000 */
[----:B------:R-:W-:Y:S01]  /*42b0*/  FADD.FTZ R17, -R16, -RZ ;  /* 0x800000ff10117221 */ /* 0x000fe20000010100 */
[----:B0-----:R-:W-:-:S04]  /*42c0*/  IADD3 R16, PT, PT, R13, 0x7f, -R10 ;  /* 0x0000007f0d107810 */ /* 0x001fc80007ffe80a */
[----:B------:R-:W-:Y:S01]  /*42d0*/  IADD3 R9, PT, PT, R16, R9, RZ ;  /* 0x0000000910097210 */ /* 0x000fe20007ffe0ff */
[----:B-1----:R-:W-:-:S04]  /*42e0*/  FFMA R15, R14, R17, 1 ;  /* 0x3f8000000e0f7423 */ /* 0x002fc80000000011 */
[----:B------:R-:W-:-:S04]  /*42f0*/  FFMA R15, R14, R15, R14 ;  /* 0x0000000f0e0f7223 */ /* 0x000fc8000000000e */
[----:B------:R-:W-:-:S04]  /*4300*/  FFMA R14, R0, R15, RZ ;  /* 0x0000000f000e7223 */ /* 0x000fc800000000ff */
[----:B------:R-:W-:-:S04]  /*4310*/  FFMA R18, R17, R14, R0 ;  /* 0x0000000e11127223 */ /* 0x000fc80000000000 */
[----:B------:R-:W-:-:S04]  /*4320*/  FFMA R14, R15, R18, R14 ;  /* 0x000000120f0e7223 */ /* 0x000fc8000000000e */
[----:B------:R-:W-:-:S04]  /*4330*/  FFMA R17, R17, R14, R0 ;  /* 0x0000000e11117223 */ /* 0x000fc80000000000 */
[----:B------:R-:W-:-:S05]  /*4340*/  FFMA R0, R15, R17, R14 ;  /* 0x000000110f007223 */ /* 0x000fca000000000e */
[----:B------:R-:W-:-:S04]  /*4350*/  SHF.R.U32.HI R10, RZ, 0x17, R0 ;  /* 0x00000017ff0a7819 */ /* 0x000fc80000011600 */
[----:B------:R-:W-:-:S04]  /*4360*/  LOP3.LUT R10, R10, 0xff, RZ, 0xc0, !PT ;  /* 0x000000ff0a0a7812 */ /* 0x000fc800078ec0ff */
[----:B------:R-:W-:-:S04]  /*4370*/  IADD3 R10, PT, PT, R10, R9, RZ ;  /* 0x000000090a0a7210 */ /* 0x000fc80007ffe0ff */
[----:B------:R-:W-:-:S04]  /*4380*/  IADD3 R13, PT, PT, R10, -0x1, RZ ;  /* 0xffffffff0a0d7810 */ /* 0x000fc80007ffe0ff */
[----:B------:R-:W-:-:S13]  /*4390*/  ISETP.GE.U32.AND P0, PT, R13, 0xfe, PT ;  /* 0x000000fe0d00780c */ /* 0x000fda0003f06070 */
[----:B------:R-:W-:Y:S05]  /*43a0*/  @!P0 BRA `(.L_x_122) ;  /* 0x0000000000808947 */ /* 0x000fea0003800000 */
[----:B------:R-:W-:-:S13]  /*43b0*/  ISETP.GT.AND P0, PT, R10, 0xfe, PT ;  /* 0x000000fe0a00780c */ /* 0x000fda0003f04270 */
[----:B------:R-:W-:Y:S05]  /*43c0*/  @P0 BRA `(.L_x_123) ;  /* 0x00000000006c0947 */ /* 0x000fea0003800000 */
[----:B------:R-:W-:-:S13]  /*43d0*/  ISETP.GE.AND P0, PT, R10, 0x1, PT ;  /* 0x000000010a00780c */ /* 0x000fda0003f06270 */
[----:B------:R-:W-:Y:S05]  /*43e0*/  @P0 BRA `(.L_x_124) ;  /* 0x0000000000740947 */ /* 0x000fea0003800000 */
[----:B------:R-:W-:Y:S02]  /*43f0*/  ISETP.GE.AND P0, PT, R10, -0x18, PT ;  /* 0xffffffe80a00780c */ /* 0x000fe40003f06270 */
[----:B------:R-:W-:-:S11]  /*4400*/  LOP3.LUT R0, R0, 0x80000000, RZ, 0xc0, !PT ;  /* 0x8000000000007812 */ /* 0x000fd600078ec0ff */
[----:B------:R-:W-:Y:S05]  /*4410*/  @!P0 BRA `(.L_x_124) ;  /* 0x0000000000688947 */ /* 0x000fea0003800000 */
[-CC-:B------:R-:W-:Y:S01]  /*4420*/  FFMA.RZ R9, R15, R17.reuse, R14.reuse ;  /* 0x000000110f097223 */ /* 0x180fe2000000c00e */
[C---:B------:R-:W-:Y:S02]  /*4430*/  IADD3 R16, PT, PT, R10.reuse, 0x20, RZ ;  /* 0x000000200a107810 */ /* 0x040fe40007ffe0ff */
[C---:B------:R-:W-:Y:S02]  /*4440*/  ISETP.NE.AND P3, PT, R10.reuse, RZ, PT ;  /* 0x000000ff0a00720c */ /* 0x040fe40003f65270 */
[----:B------:R-:W-:Y:S01]  /*4450*/  LOP3.LUT R13, R9, 0x7fffff, RZ, 0xc0, !PT ;  /* 0x007fffff090d7812 */ /* 0x000fe200078ec0ff */
[CCC-:B------:R-:W-:Y:S01]  /*4460*/  FFMA.RP R9, R15.reuse, R17.reuse, R14.reuse ;  /* 0x000000110f097223 */ /* 0x1c0fe2000000800e */
[----:B------:R-:W-:Y:S01]  /*4470*/  ISETP.NE.AND P1, PT, R10, RZ, PT ;  /* 0x000000ff0a00720c */ /* 0x000fe20003f25270 */
[----:B------:R-:W-:Y:S01]  /*4480*/  FFMA.RM R14, R15, R17, R14 ;  /* 0x000000110f0e7223 */ /* 0x000fe2000000400e */
[----:B------:R-:W-:Y:S01]  /*4490*/  LOP3.LUT R13, R13, 0x800000, RZ, 0xfc, !PT ;  /* 0x008000000d0d7812 */ /* 0x000fe200078efcff */
[----:B------:R-:W-:-:S03]  /*44a0*/  IMAD.MOV R10, RZ, RZ, -R10 ;  /* 0x000000ffff0a7224 */ /* 0x000fc600078e0a0a */
[----:B------:R-:W-:Y:S02]  /*44b0*/  SHF.L.U32 R16, R13, R16, RZ ;  /* 0x000000100d107219 */ /* 0x000fe400000006ff */
[----:B------:R-:W-:Y:S02]  /*44c0*/  FSETP.NEU.FTZ.AND P0, PT, R9, R14, PT ;  /* 0x0000000e0900720b */ /* 0x000fe40003f1d000 */
[----:B------:R-:W-:Y:S02]  /*44d0*/  SEL R10, R10, RZ, P3 ;  /* 0x000000ff0a0a7207 */ /* 0x000fe40001800000 */
[----:B------:R-:W-:Y:S02]  /*44e0*/  ISETP.NE.AND P1, PT, R16, RZ, P1 ;  /* 0x000000ff1000720c */ /* 0x000fe40000f25270 */
[----:B------:R-:W-:Y:S02]  /*44f0*/  SHF.R.U32.HI R10, RZ, R10, R13 ;  /* 0x0000000aff0a7219 */ /* 0x000fe4000001160d */
[----:B------:R-:W-:-:S02]  /*4500*/  PLOP3.LUT P0, PT, P0, P1, PT, 0xf8, 0x8f ;  /* 0x00000000008f781c */ /* 0x000fc40000703f70 */
[----:B------:R-:W-:Y:S02]  /*4510*/  SHF.R.U32.HI R14, RZ, 0x1, R10 ;  /* 0x00000001ff0e7819 */ /* 0x000fe4000001160a */
[----:B------:R-:W-:-:S04]  /*4520*/  SEL R9, RZ, 0x1, !P0 ;  /* 0x00000001ff097807 */ /* 0x000fc80004000000 */
[----:B------:R-:W-:-:S04]  /*4530*/  LOP3.LUT R9, R9, 0x1, R14, 0xf8, !PT ;  /* 0x0000000109097812 */ /* 0x000fc800078ef80e */
[----:B------:R-:W-:-:S04]  /*4540*/  LOP3.LUT R9, R9, R10, RZ, 0xc0, !PT ;  /* 0x0000000a09097212 */ /* 0x000fc800078ec0ff */
[----:B------:R-:W-:-:S04]  /*4550*/  IADD3 R9, PT, PT, R14, R9, RZ ;  /* 0x000000090e097210 */ /* 0x000fc80007ffe0ff */
[----:B------:R-:W-:Y:S01]  /*4560*/  LOP3.LUT R0, R9, R0, RZ, 0xfc, !PT ;  /* 0x0000000009007212 */ /* 0x000fe200078efcff */
[----:B------:R-:W-:Y:S06]  /*4570*/  BRA `(.L_x_124) ;  /* 0x0000000000107947 */ /* 0x000fec0003800000 */
.L_x_123:
[----:B------:R-:W-:-:S04]  /*4580*/  LOP3.LUT R0, R0, 0x80000000, RZ, 0xc0, !PT ;  /* 0x8000000000007812 */ /* 0x000fc800078ec0ff */
[----:B------:R-:W-:Y:S01]  /*4590*/  LOP3.LUT R0, R0, 0x7f800000, RZ, 0xfc, !PT ;  /* 0x7f80000000007812 */ /* 0x000fe200078efcff */
[----:B------:R-:W-:Y:S06]  /*45a0*/  BRA `(.L_x_124) ;  /* 0x0000000000047947 */ /* 0x000fec0003800000 */
.L_x_122:
[----:B------:R-:W-:-:S07]  /*45b0*/  LEA R0, R9, R0, 0x17 ;  /* 0x0000000009007211 */ /* 0x000fce00078eb8ff */
.L_x_124:
[----:B------:R-:W-:Y:S05]  /*45c0*/  BSYNC.RECONVERGENT B1 ;  /* 0x0000000000017941 */ /* 0x000fea0003800200 */
.L_x_121:
[----:B------:R-:W-:Y:S05]  /*45d0*/  BRA `(.L_x_125) ;  /* 0x0000000000207947 */ /* 0x000fea0003800000 */
.L_x_120:
[----:B------:R-:W-:-:S04]  /*45e0*/  LOP3.LUT R0, R15, 0x80000000, R0, 0x48, !PT ;  /* 0x800000000f007812 */ /* 0x000fc800078e4800 */
[----:B------:R-:W-:Y:S01]  /*45f0*/  LOP3.LUT R0, R0, 0x7f800000, RZ, 0xfc, !PT ;  /* 0x7f80000000007812 */ /* 0x000fe200078efcff */
[----:B------:R-:W-:Y:S06]  /*4600*/  BRA `(.L_x_125) ;  /* 0x0000000000147947 */ /* 0x000fec0003800000 */
.L_x_119:
[----:B------:R-:W-:Y:S01]  /*4610*/  LOP3.LUT R0, R15, 0x80000000, R0, 0x48, !PT ;  /* 0x800000000f007812 */ /* 0x000fe200078e4800 */
[----:B------:R-:W-:Y:S06]  /*4620*/  BRA `(.L_x_125) ;  /* 0x00000000000c7947 */ /* 0x000fec0003800000 */
.L_x_118:
[----:B------:R-:W0:Y:S01]  /*4630*/  MUFU.RSQ R0, -QNAN ;  /* 0xffc0000000007908 */ /* 0x000e220000001400 */
[----:B------:R-:W-:Y:S05]  /*4640*/  BRA `(.L_x_125) ;  /* 0x0000000000047947 */ /* 0x000fea0003800000 */
.L_x_117:
[----:B------:R-:W-:-:S07]  /*4650*/  FADD.FTZ R0, R0, R3 ;  /* 0x0000000300007221 */ /* 0x000fce0000010000 */
.L_x_125:
[----:B------:R-:W-:Y:S05]  /*4660*/  BSYNC.RECONVERGENT B0 ;  /* 0x0000000000007941 */ /* 0x000fea0003800200 */
.L_x_115:
[----:B------:R-:W-:Y:S01]  /*4670*/  HFMA2 R13, -RZ, RZ, 0, 0 ;  /* 0x00000000ff0d7431 */ /* 0x000fe200000001ff */
[----:B0-----:R-:W-:-:S03]  /*4680*/  MOV R9, R0 ;  /* 0x0000000000097202 */ /* 0x001fc60000000f00 */
[----:B------:R-:W-:Y:S05]  /*4690*/  RET.REL.NODEC R12 `(_Z14softmax_kernelPfPKbiiib) ;  /* 0xffffffb80c587950 */ /* 0x000fea0003c3ffff */
.L_x_126:
        /* <DEDUP_REMOVED lines=14> */
.L_x_136:


//--------------------- .text._Z9qk_kernelPKfS0_Pfiiiif --------------------------
	.section	.text._Z9qk_kernelPKfS0_Pfiiiif,"ax",@progbits
	.align	128
        .global         _Z9qk_kernelPKfS0_Pfiiiif
        .type           _Z9qk_kernelPKfS0_Pfiiiif,@function
        .size           _Z9qk_kernelPKfS0_Pfiiiif,(.L_x_139 - _Z9qk_kernelPKfS0_Pfiiiif)
        .other          _Z9qk_kernelPKfS0_Pfiiiif,@"STO_CUDA_ENTRY STV_DEFAULT"
_Z9qk_kernelPKfS0_Pfiiiif:
.text._Z9qk_kernelPKfS0_Pfiiiif:
[----:B------:R-:W-:Y:S01]  /*0000*/  LDC R1, c[0x0][0x37c] ;  /* 0x0000df00ff017b82 */ /* 0x000fe20000000800 */
[----:B------:R-:W0:Y:S07]  /*0010*/  S2R R10, SR_CTAID.Y ;  /* 0x00000000000a7919 */ /* 0x000e2e0000002600 */
[----:B------:R-:W0:Y:S01]  /*0020*/  LDC.64 R4, c[0x0][0x398] ;  /* 0x0000e600ff047b82 */ /* 0x000e220000000a00 */
[----:B------:R-:W1:Y:S01]  /*0030*/  LDCU UR8, c[0x0][0x3a0] ;  /* 0x00007400ff0877ac */ /* 0x000e620008000800 */
        /* <DEDUP_REMOVED lines=11> */
[----:B------:R-:W0:Y:S01]  /*00f0*/  LDC R11, c[0x0][0x3a4] ;  /* 0x0000e900ff0b7b82 */ /* 0x000e220000000800 */
[----:B------:R-:W-:Y:S01]  /*0100*/  IMAD R10, R5, UR4, R10 ;  /* 0x00000004050a7c24 */ /* 0x000fe2000f8e020a */
[----:B------:R-:W1:Y:S03]  /*0110*/  LDCU UR5, c[0x0][0x364] ;  /* 0x00006c80ff0577ac */ /* 0x000e660008000800 */
[----:B------:R-:W-:Y:S01]  /*0120*/  IMAD R8, R10, UR8, R3 ;  /* 0x000000080a087c24 */ /* 0x000fe2000f8e0203 */
[----:B------:R-:W2:Y:S01]  /*0130*/  LDCU.64 UR6, c[0x0][0x358] ;  /* 0x00006b00ff0677ac */ /* 0x000ea20008000a00 */
[----:B0-----:R-:W-:Y:S02]  /*0140*/  ISETP.GT.AND P0, PT, R11, RZ, PT ;  /* 0x000000ff0b00720c */ /* 0x001fe40003f04270 */
[----:B------:R-:W-:-:S11]  /*0150*/  IMAD R7, R8, R11, RZ ;  /* 0x0000000b08077224 */ /* 0x000fd600078e02ff */
[----:B-12---:R-:W-:Y:S05]  /*0160*/  @P0 BRA `(.L_x_127) ;  /* 0x0000000000280947 */ /* 0x006fea0003800000 */
[----:B------:R-:W0:Y:S01]  /*0170*/  LDC.64 R4, c[0x0][0x390] ;  /* 0x0000e400ff047b82 */ /* 0x000e220000000a00 */
[----:B------:R-:W1:Y:S02]  /*0180*/  LDCU UR4, c[0x0][0x3a8] ;  /* 0x00007500ff0477ac */ /* 0x000e640008000800 */
[----:B-1----:R-:W-:-:S07]  /*0190*/  FMUL R7, RZ, UR4 ;  /* 0x00000004ff077c20 */ /* 0x002fce0008400000 */
.L_x_128:
[----:B-1----:R-:W-:Y:S01]  /*01a0*/  IMAD R3, R8, UR8, R9 ;  /* 0x0000000808037c24 */ /* 0x002fe2000f8e0209 */
[----:B------:R-:W-:-:S03]  /*01b0*/  IADD3 R9, PT, PT, R9, UR5, RZ ;  /* 0x0000000509097c10 */ /* 0x000fc6000fffe0ff */
[----:B0-----:R-:W-:Y:S01]  /*01c0*/  IMAD.WIDE R2, R3, 0x4, R4 ;  /* 0x0000000403027825 */ /* 0x001fe200078e0204 */
[----:B------:R-:W-:-:S04]  /*01d0*/  ISETP.GE.AND P0, PT, R9, UR8, PT ;  /* 0x0000000809007c0c */ /* 0x000fc8000bf06270 */
[----:B------:R1:W-:Y:S09]  /*01e0*/  STG.E desc[UR6][R2.64], R7 ;  /* 0x0000000702007986 */ /* 0x0003f2000c101906 */
[----:B------:R-:W-:Y:S05]  /*01f0*/  @!P0 BRA `(.L_x_128) ;  /* 0xfffffffc00e88947 */ /* 0x000fea000383ffff */
[----:B------:R-:W-:Y:S05]  /*0200*/  EXIT ;  /* 0x000000000000794d */ /* 0x000fea0003800000 */
.L_x_127:
[C---:B------:R-:W-:Y:S02]  /*0210*/  LOP3.LUT R6, R11.reuse, 0x7ffffff0, RZ, 0xc0, !PT ;  /* 0x7ffffff00b067812 */ /* 0x040fe400078ec0ff */
[C---:B------:R-:W-:Y:S02]  /*0220*/  LOP3.LUT R5, R11.reuse, 0xf, RZ, 0xc0, !PT ;  /* 0x0000000f0b057812 */ /* 0x040fe400078ec0ff */
[C---:B------:R-:W-:Y:S02]  /*0230*/  LOP3.LUT R4, R11.reuse, 0x7, RZ, 0xc0, !PT ;  /* 0x000000070b047812 */ /* 0x040fe400078ec0ff */
[----:B------:R-:W-:Y:S02]  /*0240*/  LOP3.LUT R3, R11, 0x3, RZ, 0xc0, !PT ;  /* 0x000000030b037812 */ /* 0x000fe400078ec0ff */
[----:B------:R-:W-:-:S07]  /*0250*/  IADD3 R2, PT, PT, -R6, RZ, RZ ;  /* 0x000000ff06027210 */ /* 0x000fce0007ffe1ff */
.L_x_134:
[----:B0-----:R-:W0:Y:S01]  /*0260*/  LDC.64 R12, c[0x0][0x3a0] ;  /* 0x0000e800ff0c7b82 */ /* 0x001e220000000a00 */
[----:B------:R-:W-:Y:S01]  /*0270*/  HFMA2 R0, -RZ, RZ, 0, 0 ;  /* 0x00000000ff007431 */ /* 0x000fe200000001ff */
[----:B0-----:R-:W-:Y:S01]  /*0280*/  ISETP.GE.U32.AND P0, PT, R13, 0x10, PT ;  /* 0x000000100d00780c */ /* 0x001fe20003f06070 */
[----:B------:R-:W-:-:S04]  /*0290*/  IMAD R14, R10, R12, R9 ;  /* 0x0000000c0a0e7224 */ /* 0x000fc800078e0209 */
[----:B------:R-:W-:Y:S01]  /*02a0*/  IMAD R13, R14, R13, RZ ;  /* 0x0000000d0e0d7224 */ /* 0x000fe200078e02ff */
[----:B------:R-:W-:-:S07]  /*02b0*/  MOV R14, RZ ;  /* 0x000000ff000e7202 */ /* 0x000fce0000000f00 */
[----:B------:R-:W-:Y:S05]  /*02c0*/  @!P0 BRA `(.L_x_129) ;  /* 0x0000000000f88947 */ /* 0x000fea0003800000 */
[----:B------:R-:W-:Y:S02]  /*02d0*/  MOV R0, RZ ;  /* 0x000000ff00007202 */ /* 0x000fe40000000f00 */
[----:B------:R-:W-:Y:S02]  /*02e0*/  MOV R11, R13 ;  /* 0x0000000d000b7202 */ /* 0x000fe40000000f00 */
[----:B------:R-:W-:Y:S02]  /*02f0*/  MOV R19, R7 ;  /* 0x0000000700137202 */ /* 0x000fe40000000f00 */
[----:B------:R-:W-:-:S07]  /*0300*/  MOV R18, R2 ;  /* 0x0000000200127202 */ /* 0x000fce0000000f00 */
.L_x_130:
[----:B------:R-:W0:Y:S08]  /*0310*/  LDC.64 R16, c[0x0][0x380] ;  /* 0x0000e000ff107b82 */ /* 0x000e300000000a00 */
[----:B------:R-:W1:Y:S01]  /*0320*/  LDC.64 R14, c[0x0][0x388] ;  /* 0x0000e200ff0e7b82 */ /* 0x000e620000000a00 */
[----:B0-----:R-:W-:-:S05]  /*0330*/  IMAD.WIDE R16, R19, 0x4, R16 ;  /* 0x0000000413107825 */ /* 0x001fca00078e0210 */
[----:B------:R-:W2:Y:S01]  /*0340*/  LDG.E R23, desc[UR6][R16.64] ;  /* 0x0000000610177981 */ /* 0x000ea2000c1e1900 */
[----:B-1----:R-:W-:-:S03]  /*0350*/  IMAD.WIDE R14, R11, 0x4, R14 ;  /* 0x000000040b0e7825 */ /* 0x002fc600078e020e */
[----:B------:R-:W3:Y:S04]  /*0360*/  LDG.E R25, desc[UR6][R16.64+0x4] ;  /* 0x0000040610197981 */ /* 0x000ee8000c1e1900 */
[----:B------:R-:W2:Y:S04]  /*0370*/  LDG.E R22, desc[UR6][R14.64] ;  /* 0x000000060e167981 */ /* 0x000ea8000c1e1900 */
[----:B------:R-:W3:Y:S04]  /*0380*/  LDG.E R24, desc[UR6][R14.64+0x4] ;  /* 0x000004060e187981 */ /* 0x000ee8000c1e1900 */
[----:B------:R-:W4:Y:S04]  /*0390*/  LDG.E R20, desc[UR6][R16.64+0x8] ;  /* 0x0000080610147981 */ /* 0x000f28000c1e1900 */
[----:B------:R-:W4:Y:S04]  /*03a0*/  LDG.E R21, desc[UR6][R14.64+0x8] ;  /* 0x000008060e157981 */ /* 0x000f28000c1e1900 */
[----:B------:R-:W5:Y:S04]  /*03b0*/  LDG.E R26, desc[UR6][R16.64+0x3c] ;  /* 0x00003c06101a7981 */ /* 0x000f68000c1e1900 */
[----:B------:R-:W5:Y:S01]  /*03c0*/  LDG.E R28, desc[UR6][R14.64+0x3c] ;  /* 0x00003c060e1c7981 */ /* 0x000f62000c1e1900 */
[----:B--2---:R-:W-:-:S03]  /*03d0*/  FFMA R22, R23, R22, R0 ;  /* 0x0000001617167223 */ /* 0x004fc60000000000 */
[----:B------:R-:W2:Y:S04]  /*03e0*/  LDG.E R23, desc[UR6][R16.64+0xc] ;  /* 0x00000c0610177981 */ /* 0x000ea8000c1e1900 */
[----:B------:R-:W2:Y:S01]  /*03f0*/  LDG.E R0, desc[UR6][R14.64+0xc] ;  /* 0x00000c060e007981 */ /* 0x000ea2000c1e1900 */
[----:B---3--:R-:W-:-:S03]  /*0400*/  FFMA R27, R25, R24, R22 ;  /* 0x00000018191b7223 */ /* 0x008fc60000000016 */
[----:B------:R-:W3:Y:S04]  /*0410*/  LDG.E R22, desc[UR6][R16.64+0x10] ;  /* 0x0000100610167981 */ /* 0x000ee8000c1e1900 */
[----:B------:R-:W3:Y:S01]  /*0420*/  LDG.E R25, desc[UR6][R14.64+0x10] ;  /* 0x000010060e197981 */ /* 0x000ee2000c1e1900 */
[----:B----4-:R-:W-:-:S03]  /*0430*/  FFMA R24, R20, R21, R27 ;  /* 0x0000001514187223 */ /* 0x010fc6000000001b */
[----:B------:R-:W4:Y:S04]  /*0440*/  LDG.E R20, desc[UR6][R16.64+0x14] ;  /* 0x0000140610147981 */ /* 0x000f28000c1e1900 */
[----:B------:R-:W4:Y:S01]  /*0450*/  LDG.E R21, desc[UR6][R14.64+0x14] ;  /* 0x000014060e157981 */ /* 0x000f22000c1e1900 */
        /* <DEDUP_REMOVED lines=17> */
[----:B------:R-:W4:Y:S04]  /*0570*/  LDG.E R21, desc[UR6][R14.64+0x2c] ;  /* 0x00002c060e157981 */ /* 0x000f28000c1e1900 */
[----:B------:R-:W5:Y:S01]  /*0580*/  LDG.E R27, desc[UR6][R14.64+0x38] ;  /* 0x000038060e1b7981 */ /* 0x000f62000c1e1900 */
[----:B--2---:R-:W-:-:S03]  /*0590*/  FFMA R24, R23, R24, R20 ;  /* 0x0000001817187223 */ /* 0x004fc60000000014 */
[----:B------:R-:W2:Y:S04]  /*05a0*/  LDG.E R20, desc[UR6][R16.64+0x30] ;  /* 0x0000300610147981 */ /* 0x000ea8000c1e1900 */
[----:B------:R-:W2:Y:S01]  /*05b0*/  LDG.E R23, desc[UR6][R14.64+0x30] ;  /* 0x000030060e177981 */ /* 0x000ea2000c1e1900 */
[----:B---3--:R-:W-:-:S03]  /*05c0*/  FFMA R29, R25, R22, R24 ;  /* 0x00000016191d7223 */ /* 0x008fc60000000018 */
[----:B------:R-:W3:Y:S04]  /*05d0*/  LDG.E R24, desc[UR6][R16.64+0x34] ;  /* 0x0000340610187981 */ /* 0x000ee8000c1e1900 */
[----:B------:R-:W3:Y:S04]  /*05e0*/  LDG.E R25, desc[UR6][R14.64+0x34] ;  /* 0x000034060e197981 */ /* 0x000ee8000c1e1900 */
[----:B------:R-:W5:Y:S01]  /*05f0*/  LDG.E R22, desc[UR6][R16.64+0x38] ;  /* 0x0000380610167981 */ /* 0x000f62000c1e1900 */
[----:B------:R-:W-:Y:S01]  /*0600*/  IADD3 R18, PT, PT, R18, 0x10, RZ ;  /* 0x0000001012127810 */ /* 0x000fe20007ffe0ff */
[----:B----4-:R-:W-:-:S03]  /*0610*/  FFMA R21, R0, R21, R29 ;  /* 0x0000001500157223 */ /* 0x010fc6000000001d */
[----:B------:R-:W-:Y:S02]  /*0620*/  ISETP.NE.AND P0, PT, R18, RZ, PT ;  /* 0x000000ff1200720c */ /* 0x000fe40003f05270 */
[----:B------:R-:W-:Y:S02]  /*0630*/  IADD3 R19, PT, PT, R19, 0x10, RZ ;  /* 0x0000001013137810 */ /* 0x000fe40007ffe0ff */
[----:B------:R-:W-:Y:S01]  /*0640*/  IADD3 R11, PT, PT, R11, 0x10, RZ ;  /* 0x000000100b0b7810 */ /* 0x000fe20007ffe0ff */
[----:B--2---:R-:W-:-:S04]  /*0650*/  FFMA R21, R20, R23, R21 ;  /* 0x0000001714157223 */ /* 0x004fc80000000015 */
[----:B---3--:R-:W-:-:S04]  /*0660*/  FFMA R21, R24, R25, R21 ;  /* 0x0000001918157223 */ /* 0x008fc80000000015 */
[----:B-----5:R-:W-:-:S04]  /*0670*/  FFMA R21, R22, R27, R21 ;  /* 0x0000001b16157223 */ /* 0x020fc80000000015 */
[----:B------:R-:W-:Y:S01]  /*0680*/  FFMA R0, R26, R28, R21 ;  /* 0x0000001c1a007223 */ /* 0x000fe20000000015 */
[----:B------:R-:W-:Y:S06]  /*0690*/  @P0 BRA `(.L_x_130) ;  /* 0xfffffffc001c0947 */ /* 0x000fec000383ffff */
[----:B------:R-:W-:-:S07]  /*06a0*/  MOV R14, R6 ;  /* 0x00000006000e7202 */ /* 0x000fce0000000f00 */
.L_x_129:
[----:B------:R-:W-:-:S13]  /*06b0*/  ISETP.NE.AND P0, PT, R5, RZ, PT ;  /* 0x000000ff0500720c */ /* 0x000fda0003f05270 */
[----:B------:R-:W-:Y:S05]  /*06c0*/  @!P0 BRA `(.L_x_131) ;  /* 0x0000000400388947 */ /* 0x000fea0003800000 */
[----:B------:R-:W-:Y:S02]  /*06d0*/  IADD3 R11, PT, PT, R5, -0x1, RZ ;  /* 0xffffffff050b7810 */ /* 0x000fe40007ffe0ff */
[----:B------:R-:W-:Y:S02]  /*06e0*/  ISETP.NE.AND P1, PT, R4, RZ, PT ;  /* 0x000000ff0400720c */ /* 0x000fe40003f25270 */
[----:B------:R-:W-:-:S13]  /*06f0*/  ISETP.GE.U32.AND P0, PT, R11, 0x7, PT ;  /* 0x000000070b00780c */ /* 0x000fda0003f06070 */
[----:B------:R-:W-:Y:S05]  /*0700*/  @!P0 BRA `(.L_x_132) ;  /* 0x00000000007c8947 */ /* 0x000fea0003800000 */
[----:B------:R-:W0:Y:S01]  /*0710*/  LDC.64 R16, c[0x0][0x380] ;  /* 0x0000e000ff107b82 */ /* 0x000e220000000a00 */
[-C--:B------:R-:W-:Y:S02]  /*0720*/  IADD3 R11, PT, PT, R7, R14.reuse, RZ ;  /* 0x0000000e070b7210 */ /* 0x080fe40007ffe0ff */
[----:B------:R-:W-:-:S05]  /*0730*/  IADD3 R15, PT, PT, R13, R14, RZ ;  /* 0x0000000e0d0f7210 */ /* 0x000fca0007ffe0ff */
[----:B------:R-:W1:Y:S01]  /*0740*/  LDC.64 R18, c[0x0][0x388] ;  /* 0x0000e200ff127b82 */ /* 0x000e620000000a00 */
[----:B0-----:R-:W-:-:S05]  /*0750*/  IMAD.WIDE R16, R11, 0x4, R16 ;  /* 0x000000040b107825 */ /* 0x001fca00078e0210 */
[----:B------:R-:W2:Y:S01]  /*0760*/  LDG.E R22, desc[UR6][R16.64+0x4] ;  /* 0x0000040610167981 */ /* 0x000ea2000c1e1900 */
[----:B-1----:R-:W-:-:S03]  /*0770*/  IMAD.WIDE R18, R15, 0x4, R18 ;  /* 0x000000040f127825 */ /* 0x002fc600078e0212 */
[----:B------:R-:W3:Y:S04]  /*0780*/  LDG.E R11, desc[UR6][R16.64+0x8] ;  /* 0x00000806100b7981 */ /* 0x000ee8000c1e1900 */
[----:B------:R-:W4:Y:S04]  /*0790*/  LDG.E R15, desc[UR6][R16.64] ;  /* 0x00000006100f7981 */ /* 0x000f28000c1e1900 */
[----:B------:R-:W4:Y:S04]  /*07a0*/  LDG.E R21, desc[UR6][R18.64] ;  /* 0x0000000612157981 */ /* 0x000f28000c1e1900 */
[----:B------:R-:W2:Y:S04]  /*07b0*/  LDG.E R23, desc[UR6][R18.64+0x4] ;  /* 0x0000040612177981 */ /* 0x000ea8000c1e1900 */
[----:B------:R-:W3:Y:S04]  /*07c0*/  LDG.E R20, desc[UR6][R18.64+0x8] ;  /* 0x0000080612147981 */ /* 0x000ee8000c1e1900 */
[----:B------:R-:W5:Y:S04]  /*07d0*/  LDG.E R24, desc[UR6][R18.64+0x10] ;  /* 0x0000100612187981 */ /* 0x000f68000c1e1900 */
[----:B------:R-:W5:Y:S04]  /*07e0*/  LDG.E R27, desc[UR6][R18.64+0x14] ;  /* 0x00001406121b7981 */ /* 0x000f68000c1e1900 */
[----:B------:R-:W5:Y:S04]  /*07f0*/  LDG.E R26, desc[UR6][R18.64+0x18] ;  /* 0x00001806121a7981 */ /* 0x000f68000c1e1900 */
[----:B------:R-:W5:Y:S04]  /*0800*/  LDG.E R25, desc[UR6][R16.64+0x1c] ;  /* 0x00001c0610197981 */ /* 0x000f68000c1e1900 */
[----:B------:R-:W5:Y:S01]  /*0810*/  LDG.E R28, desc[UR6][R18.64+0x1c] ;  /* 0x00001c06121c7981 */ /* 0x000f62000c1e1900 */
[----:B----4-:R-:W-:-:S03]  /*0820*/  FFMA R21, R15, R21, R0 ;  /* 0x000000150f157223 */ /* 0x010fc60000000000 */
[----:B------:R-:W4:Y:S04]  /*0830*/  LDG.E R0, desc[UR6][R16.64+0xc] ;  /* 0x00000c0610007981 */ /* 0x000f28000c1e1900 */
[----:B------:R-:W4:Y:S01]  /*0840*/  LDG.E R15, desc[UR6][R18.64+0xc] ;  /* 0x00000c06120f7981 */ /* 0x000f22000c1e1900 */
[----:B--2---:R-:W-:-:S03]  /*0850*/  FFMA R29, R22, R23, R21 ;  /* 0x00000017161d7223 */ /* 0x004fc60000000015 */
[----:B------:R-:W5:Y:S04]  /*0860*/  LDG.E R23, desc[UR6][R16.64+0x10] ;  /* 0x0000100610177981 */ /* 0x000f68000c1e1900 */
[----:B------:R-:W2:Y:S04]  /*0870*/  LDG.E R22, desc[UR6][R16.64+0x14] ;  /* 0x0000140610167981 */ /* 0x000ea8000c1e1900 */
[----:B------:R-:W2:Y:S01]  /*0880*/  LDG.E R21, desc[UR6][R16.64+0x18] ;  /* 0x0000180610157981 */ /* 0x000ea2000c1e1900 */
[----:B---3--:R-:W-:Y:S01]  /*0890*/  FFMA R11, R11, R20, R29 ;  /* 0x000000140b0b7223 */ /* 0x008fe2000000001d */
[----:B------:R-:W-:-:S03]  /*08a0*/  IADD3 R14, PT, PT, R14, 0x8, RZ ;  /* 0x000000080e0e7810 */ /* 0x000fc60007ffe0ff */
[----:B----4-:R-:W-:-:S04]  /*08b0*/  FFMA R0, R0, R15, R11 ;  /* 0x0000000f00007223 */ /* 0x010fc8000000000b */
[----:B-----5:R-:W-:-:S04]  /*08c0*/  FFMA R23, R23, R24, R0 ;  /* 0x0000001817177223 */ /* 0x020fc80000000000 */
[----:B--2---:R-:W-:-:S04]  /*08d0*/  FFMA R22, R22, R27, R23 ;  /* 0x0000001b16167223 */ /* 0x004fc80000000017 */
[----:B------:R-:W-:-:S04]  /*08e0*/  FFMA R22, R21, R26, R22 ;  /* 0x0000001a15167223 */ /* 0x000fc80000000016 */
[----:B------:R-:W-:-:S07]  /*08f0*/  FFMA R0, R25, R28, R22 ;  /* 0x0000001c19007223 */ /* 0x000fce0000000016 */
.L_x_132:
        /* <DEDUP_REMOVED lines=24> */
.L_x_133:
[----:B------:R-:W-:Y:S05]  /*0a80*/  @!P1 BRA `(.L_x_131) ;  /* 0x0000000000489947 */ /* 0x000fea0003800000 */
[----:B------:R-:W0:Y:S01]  /*0a90*/  LDC.64 R16, c[0x0][0x380] ;  /* 0x0000e000ff107b82 */ /* 0x000e220000000a00 */
[-C--:B------:R-:W-:Y:S02]  /*0aa0*/  IADD3 R11, PT, PT, R7, R14.reuse, RZ ;  /* 0x0000000e070b7210 */ /* 0x080fe40007ffe0ff */
[----:B------:R-:W-:-:S05]  /*0ab0*/  IADD3 R13, PT, PT, R13, R14, RZ ;  /* 0x0000000e0d0d7210 */ /* 0x000fca0007ffe0ff */
[----:B------:R-:W1:Y:S01]  /*0ac0*/  LDC.64 R18, c[0x0][0x388] ;  /* 0x0000e200ff127b82 */ /* 0x000e620000000a00 */
[----:B0-----:R-:W-:-:S05]  /*0ad0*/  IMAD.WIDE R16, R11, 0x4, R16 ;  /* 0x000000040b107825 */ /* 0x001fca00078e0210 */
[----:B------:R-:W2:Y:S01]  /*0ae0*/  LDG.E R11, desc[UR6][R16.64] ;  /* 0x00000006100b7981 */ /* 0x000ea2000c1e1900 */
[----:B-1----:R-:W-:-:S05]  /*0af0*/  IMAD.WIDE R18, R13, 0x4, R18 ;  /* 0x000000040d127825 */ /* 0x002fca00078e0212 */
[----:B------:R-:W2:Y:S01]  /*0b00*/  LDG.E R13, desc[UR6][R18.64] ;  /* 0x00000006120d7981 */ /* 0x000ea2000c1e1900 */
[----:B------:R-:W-:Y:S01]  /*0b10*/  ISETP.NE.AND P0, PT, R3, 0x1, PT ;  /* 0x000000010300780c */ /* 0x000fe20003f05270 */
[----:B--2---:R-:W-:-:S12]  /*0b20*/  FFMA R0, R11, R13, R0 ;  /* 0x0000000d0b007223 */ /* 0x004fd80000000000 */
[----:B------:R-:W-:Y:S05]  /*0b30*/  @!P0 BRA `(.L_x_131) ;  /* 0x00000000001c8947 */ /* 0x000fea0003800000 */
[----:B------:R-:W-:Y:S01]  /*0b40*/  ISETP.NE.AND P0, PT, R3, 0x2, PT ;  /* 0x000000020300780c */ /* 0x000fe20003f05270 */
[----:B------:R-:W2:Y:S04]  /*0b50*/  LDG.E R11, desc[UR6][R16.64+0x4] ;  /* 0x00000406100b7981 */ /* 0x000ea8000c1e1900 */
[----:B------:R-:W2:Y:S08]  /*0b60*/  LDG.E R13, desc[UR6][R18.64+0x4] ;  /* 0x00000406120d7981 */ /* 0x000eb0000c1e1900 */
[----:B------:R-:W3:Y:S04]  /*0b70*/  @P0 LDG.E R15, desc[UR6][R16.64+0x8] ;  /* 0x00000806100f0981 */ /* 0x000ee8000c1e1900 */
[----:B------:R-:W3:Y:S01]  /*0b80*/  @P0 LDG.E R14, desc[UR6][R18.64+0x8] ;  /* 0x00000806120e0981 */ /* 0x000ee2000c1e1900 */
[----:B--2---:R-:W-:-:S04]  /*0b90*/  FFMA R0, R11, R13, R0 ;  /* 0x0000000d0b007223 */ /* 0x004fc80000000000 */
[----:B---3--:R-:W-:-:S07]  /*0ba0*/  @P0 FFMA R0, R15, R14, R0 ;  /* 0x0000000e0f000223 */ /* 0x008fce0000000000 */
.L_x_131:
[----:B------:R-:W0:Y:S01]  /*0bb0*/  LDC.64 R14, c[0x0][0x390] ;  /* 0x0000e400ff0e7b82 */ /* 0x000e220000000a00 */
[----:B------:R-:W1:Y:S01]  /*0bc0*/  LDCU UR4, c[0x0][0x3a8] ;  /* 0x00007500ff0477ac */ /* 0x000e620008000800 */
[----:B------:R-:W-:Y:S01]  /*0bd0*/  IMAD R11, R8, R12, R9 ;  /* 0x0000000c080b7224 */ /* 0x000fe200078e0209 */
[----:B------:R-:W-:-:S04]  /*0be0*/  IADD3 R9, PT, PT, R9, UR5, RZ ;  /* 0x0000000509097c10 */ /* 0x000fc8000fffe0ff */
[----:B------:R-:W-:Y:S01]  /*0bf0*/  ISETP.GE.AND P0, PT, R9, R12, PT ;  /* 0x0000000c0900720c */ /* 0x000fe20003f06270 */
[----:B0-----:R-:W-:-:S04]  /*0c00*/  IMAD.WIDE R14, R11, 0x4, R14 ;  /* 0x000000040b0e7825 */ /* 0x001fc800078e020e */
[----:B-1----:R-:W-:-:S05]  /*0c10*/  FMUL R11, R0, UR4 ;  /* 0x00000004000b7c20 */ /* 0x002fca0008400000 */
[----:B------:R0:W-:Y:S03]  /*0c20*/  STG.E desc[UR6][R14.64], R11 ;  /* 0x0000000b0e007986 */ /* 0x0001e6000c101906 */
[----:B------:R-:W-:Y:S05]  /*0c30*/  @!P0 BRA `(.L_x_134) ;  /* 0xfffffff400888947 */ /* 0x000fea000383ffff */
[----:B------:R-:W-:Y:S05]  /*0c40*/  EXIT ;  /* 0x000000000000794d */ /* 0x000fea0003800000 */
.L_x_135:
        /* <DEDUP_REMOVED lines=11> */
.L_x_139:


//--------------------- .nv.shared.reserved.0     --------------------------
	.section	.nv.shared.reserved.0,"aw",@nobits
	.weak		__nv_reservedSMEM_offset_0_alias
	.size		__nv_reservedSMEM_offset_0_alias, 0, 64
	.other		__nv_reservedSMEM_offset_0_alias,@"STO_CUDA_RESERVED_SHARED STV_DEFAULT"
__nv_reservedSMEM_offset_0_alias:
	.zero		0
	.zero		64


//--------------------- .nv.constant0._Z9sv_kernelPKfS0_Pfiiii --------------------------
	.section	.nv.constant0._Z9sv_kernelPKfS0_Pfiiii,"a",@progbits
	.sectionflags	@""
	.align	4
.nv.constant0._Z9sv_kernelPKfS0_Pfiiii:
	.zero		936


//--------------------- .nv.constant0._Z14softmax_kernelPfPKbiiib --------------------------
	.section	.nv.constant0._Z14softmax_kernelPfPKbiiib,"a",@progbits
	.sectionflags	@""
	.align	4
.nv.constant0._Z14softmax_kernelPfPKbiiib:
	.zero		925


//--------------------- .nv.constant0._Z9qk_kernelPKfS0_Pfiiiif --------------------------
	.section	.nv.constant0._Z9qk_kernelPKfS0_Pfiiiif,"a",@progbits
	.sectionflags	@""
	.align	4
.nv.constant0._Z9qk_kernelPKfS0_Pfiiiif:
	.zero		940


//--------------------- SYMBOLS --------------------------

	.type		.nv.reservedSmem.offset0,@object
	.size		.nv.reservedSmem.offset0,0x4
